	.target	sm_80

	.elftype	@"ET_EXEC"


//--------------------- .note.nv.tkinfo           --------------------------
	.section	.note.nv.tkinfo,"",@"SHT_NOTE"
	.sectionflags	@"SHF_NOTE_NV_TKINFO"
	.tkinfo
        /*0018*/ 	.word	0x00000002
        /*0030*/ 	.string	""
        /*0030*/ 	.string	"ptxas"
        /*0030*/ 	.string	"Cuda compilation tools, release 13.0, V13.0.88"
        /*0030*/ 	.string	"Build cuda_13.0.r13.0/compiler.36424714_0"
        /*0030*/ 	.string	"-v  -suppress-debug-info  -lineinfo  -arch sm_80 "



//--------------------- .note.nv.cuinfo           --------------------------
	.section	.note.nv.cuinfo,"",@"SHT_NOTE"
	.sectionflags	@"SHF_NOTE_NV_CUINFO"
        /*0018*/ 	.short	0x0002
        /*001a*/ 	.short	0x0050
        /*001c*/ 	.short	0x0082
	.zero		2


//--------------------- .nv.info                  --------------------------
	.section	.nv.info,"",@"SHT_CUDA_INFO"
	.align	4


	//----- nvinfo : EIATTR_REGCOUNT
	.align		4
        /*0000*/ 	.byte	0x04, 0x2f
        /*0002*/ 	.short	(.L_1 - .L_0)
	.align		4
.L_0:
        /*0004*/ 	.word	index@(matmul_kernel)
        /*0008*/ 	.word	0x00000080


	//----- nvinfo : EIATTR_FRAME_SIZE
	.align		4
.L_1:
        /*000c*/ 	.byte	0x04, 0x11
        /*000e*/ 	.short	(.L_3 - .L_2)
	.align		4
.L_2:
        /*0010*/ 	.word	index@(matmul_kernel)
        /*0014*/ 	.word	0x00000028


	//----- nvinfo : EIATTR_MIN_STACK_SIZE
	.align		4
.L_3:
        /*0018*/ 	.byte	0x04, 0x12
        /*001a*/ 	.short	(.L_5 - .L_4)
	.align		4
.L_4:
        /*001c*/ 	.word	index@(matmul_kernel)
        /*0020*/ 	.word	0x00000028
.L_5:


//--------------------- .nv.info.matmul_kernel    --------------------------
	.section	.nv.info.matmul_kernel,"",@"SHT_CUDA_INFO"
	.sectionflags	@""
	.align	4


	//----- nvinfo : EIATTR_CUDA_API_VERSION
	.align		4
        /*0000*/ 	.byte	0x04, 0x37
        /*0002*/ 	.short	(.L_7 - .L_6)
.L_6:
        /*0004*/ 	.word	0x00000082


	//----- nvinfo : EIATTR_SW2861232_WAR
	.align		4
.L_7:
        /*0008*/ 	.byte	0x01, 0x35
	.zero		2


	//----- nvinfo : EIATTR_PARAM_CBANK
	.align		4
        /*000c*/ 	.byte	0x04, 0x0a
        /*000e*/ 	.short	(.L_9 - .L_8)
	.align		4
.L_8:
        /*0010*/ 	.word	index@(.nv.constant0.matmul_kernel)
        /*0014*/ 	.short	0x0160
        /*0016*/ 	.short	0x0050


	//----- nvinfo : EIATTR_CBANK_PARAM_SIZE
	.align		4
.L_9:
        /*0018*/ 	.byte	0x03, 0x19
        /*001a*/ 	.short	0x0050


	//----- nvinfo : EIATTR_KPARAM_INFO
	.align		4
        /*001c*/ 	.byte	0x04, 0x17
        /*001e*/ 	.short	(.L_11 - .L_10)
.L_10:
        /*0020*/ 	.word	0x00000000
        /*0024*/ 	.short	0x000d
        /*0026*/ 	.short	0x0048
        /*0028*/ 	.byte	0x00, 0xf4, 0x21, 0x00


	//----- nvinfo : EIATTR_KPARAM_INFO
	.align		4
.L_11:
        /*002c*/ 	.byte	0x04, 0x17
        /*002e*/ 	.short	(.L_13 - .L_12)
.L_12:
        /*0030*/ 	.word	0x00000000
        /*0034*/ 	.short	0x000c
        /*0036*/ 	.short	0x0040
        /*0038*/ 	.byte	0x00, 0xf4, 0x21, 0x00


	//----- nvinfo : EIATTR_KPARAM_INFO
	.align		4
.L_13:
        /*003c*/ 	.byte	0x04, 0x17
        /*003e*/ 	.short	(.L_15 - .L_14)
.L_14:
        /*0040*/ 	.word	0x00000000
        /*0044*/ 	.short	0x000b
        /*0046*/ 	.short	0x0038
        /*0048*/ 	.byte	0x00, 0xf0, 0x11, 0x00


	//----- nvinfo : EIATTR_KPARAM_INFO
	.align		4
.L_15:
        /*004c*/ 	.byte	0x04, 0x17
        /*004e*/ 	.short	(.L_17 - .L_16)
.L_16:
        /*0050*/ 	.word	0x00000000
        /*0054*/ 	.short	0x000a
        /*0056*/ 	.short	0x0034
        /*0058*/ 	.byte	0x00, 0xf0, 0x11, 0x00


	//----- nvinfo : EIATTR_KPARAM_INFO
	.align		4
.L_17:
        /*005c*/ 	.byte	0x04, 0x17
        /*005e*/ 	.short	(.L_19 - .L_18)
.L_18:
        /*0060*/ 	.word	0x00000000
        /*0064*/ 	.short	0x0009
        /*0066*/ 	.short	0x0030
        /*0068*/ 	.byte	0x00, 0xf0, 0x11, 0x00


	//----- nvinfo : EIATTR_KPARAM_INFO
	.align		4
.L_19:
        /*006c*/ 	.byte	0x04, 0x17
        /*006e*/ 	.short	(.L_21 - .L_20)
.L_20:
        /*0070*/ 	.word	0x00000000
        /*0074*/ 	.short	0x0008
        /*0076*/ 	.short	0x002c
        /*0078*/ 	.byte	0x00, 0xf0, 0x11, 0x00


	//----- nvinfo : EIATTR_KPARAM_INFO
	.align		4
.L_21:
        /*007c*/ 	.byte	0x04, 0x17
        /*007e*/ 	.short	(.L_23 - .L_22)
.L_22:
        /*0080*/ 	.word	0x00000000
        /*0084*/ 	.short	0x0007
        /*0086*/ 	.short	0x0028
        /*0088*/ 	.byte	0x00, 0xf0, 0x11, 0x00


	//----- nvinfo : EIATTR_KPARAM_INFO
	.align		4
.L_23:
        /*008c*/ 	.byte	0x04, 0x17
        /*008e*/ 	.short	(.L_25 - .L_24)
.L_24:
        /*0090*/ 	.word	0x00000000
        /*0094*/ 	.short	0x0006
        /*0096*/ 	.short	0x0024
        /*0098*/ 	.byte	0x00, 0xf0, 0x11, 0x00


	//----- nvinfo : EIATTR_KPARAM_INFO
	.align		4
.L_25:
        /*009c*/ 	.byte	0x04, 0x17
        /*009e*/ 	.short	(.L_27 - .L_26)
.L_26:
        /*00a0*/ 	.word	0x00000000
        /*00a4*/ 	.short	0x0005
        /*00a6*/ 	.short	0x0020
        /*00a8*/ 	.byte	0x00, 0xf0, 0x11, 0x00


	//----- nvinfo : EIATTR_KPARAM_INFO
	.align		4
.L_27:
        /*00ac*/ 	.byte	0x04, 0x17
        /*00ae*/ 	.short	(.L_29 - .L_28)
.L_28:
        /*00b0*/ 	.word	0x00000000
        /*00b4*/ 	.short	0x0004
        /*00b6*/ 	.short	0x001c
        /*00b8*/ 	.byte	0x00, 0xf0, 0x11, 0x00


	//----- nvinfo : EIATTR_KPARAM_INFO
	.align		4
.L_29:
        /*00bc*/ 	.byte	0x04, 0x17
        /*00be*/ 	.short	(.L_31 - .L_30)
.L_30:
        /*00c0*/ 	.word	0x00000000
        /*00c4*/ 	.short	0x0003
        /*00c6*/ 	.short	0x0018
        /*00c8*/ 	.byte	0x00, 0xf0, 0x11, 0x00


	//----- nvinfo : EIATTR_KPARAM_INFO
	.align		4
.L_31:
        /*00cc*/ 	.byte	0x04, 0x17
        /*00ce*/ 	.short	(.L_33 - .L_32)
.L_32:
        /*00d0*/ 	.word	0x00000000
        /*00d4*/ 	.short	0x0002
        /*00d6*/ 	.short	0x0010
        /*00d8*/ 	.byte	0x00, 0xf4, 0x21, 0x00


	//----- nvinfo : EIATTR_KPARAM_INFO
	.align		4
.L_33:
        /*00dc*/ 	.byte	0x04, 0x17
        /*00de*/ 	.short	(.L_35 - .L_34)
.L_34:
        /*00e0*/ 	.word	0x00000000
        /*00e4*/ 	.short	0x0001
        /*00e6*/ 	.short	0x0008
        /*00e8*/ 	.byte	0x00, 0xf4, 0x21, 0x00


	//----- nvinfo : EIATTR_KPARAM_INFO
	.align		4
.L_35:
        /*00ec*/ 	.byte	0x04, 0x17
        /*00ee*/ 	.short	(.L_37 - .L_36)
.L_36:
        /*00f0*/ 	.word	0x00000000
        /*00f4*/ 	.short	0x0000
        /*00f6*/ 	.short	0x0000
        /*00f8*/ 	.byte	0x00, 0xf4, 0x21, 0x00


	//----- nvinfo : EIATTR_MAXREG_COUNT
	.align		4
.L_37:
        /*00fc*/ 	.byte	0x03, 0x1b
        /*00fe*/ 	.short	0x0080


	//----- nvinfo : EIATTR_NUM_BARRIERS
	.align		4
        /*0100*/ 	.byte	0x02, 0x4c
        /*0102*/ 	.byte	0x01
	.zero		1


	//----- nvinfo : EIATTR_ANNOTATIONS
	.align		4
        /*0104*/ 	.byte	0x04, 0x55
        /*0106*/ 	.short	(.L_39 - .L_38)


	//   ....[0]....
.L_38:
        /*0108*/ 	.word	0x00000001
        /*010c*/ 	.byte	0x50, 0x05, 0x00, 0x00, 0x01, 0x00, 0x00, 0x00, 0x80, 0x05, 0x00, 0x00, 0x01, 0x00, 0x00, 0x00
        /* <DEDUP_REMOVED lines=9> */
        /*01ac*/ 	.byte	0x60, 0x4e, 0x00, 0x00


	//----- nvinfo : EIATTR_MERCURY_ISA_VERSION
	.align		4
.L_39:
        /*01b0*/ 	.byte	0x03, 0x5f
        /*01b2*/ 	.short	0x0000


	//----- nvinfo : EIATTR_EXIT_INSTR_OFFSETS
	.align		4
        /*01b4*/ 	.byte	0x04, 0x1c
        /*01b6*/ 	.short	(.L_41 - .L_40)


	//   ....[0]....
.L_40:
        /*01b8*/ 	.word	0x00005780


	//   ....[1]....
        /*01bc*/ 	.word	0x000057b0


	//----- nvinfo : EIATTR_REQNTID
	.align		4
.L_41:
        /*01c0*/ 	.byte	0x04, 0x10
        /*01c2*/ 	.short	(.L_43 - .L_42)
.L_42:
        /*01c4*/ 	.word	0x00000200
        /*01c8*/ 	.word	0x00000001
        /*01cc*/ 	.word	0x00000001
.L_43:


//--------------------- .nv.callgraph             --------------------------
	.section	.nv.callgraph,"",@"SHT_CUDA_CALLGRAPH"
	.align	4
	.sectionentsize	8
	.align		4
        /*0000*/ 	.word	0x00000000
	.align		4
        /*0004*/ 	.word	0xffffffff
	.align		4
        /*0008*/ 	.word	0x00000000
	.align		4
        /*000c*/ 	.word	0xfffffffe
	.align		4
        /*0010*/ 	.word	0x00000000
	.align		4
        /*0014*/ 	.word	0xfffffffd
	.align		4
        /*0018*/ 	.word	0x00000000
	.align		4
        /*001c*/ 	.word	0xfffffffc


//--------------------- .nv.rel.action            --------------------------
	.section	.nv.rel.action,"",@"SHT_CUDA_RELOCINFO"
	.align	8
	.sectionentsize	8
        /*0000*/ 	.byte	0x73, 0x00, 0x00, 0x00, 0x00, 0x00, 0x00, 0x00, 0x00, 0x00, 0x00, 0x11, 0x25, 0x00, 0x05, 0x36


//--------------------- .nv.constant0.matmul_kernel --------------------------
	.section	.nv.constant0.matmul_kernel,"a",@progbits
	.sectionflags	@""
	.align	4
.nv.constant0.matmul_kernel:
	.zero		432


//--------------------- .text.matmul_kernel       --------------------------
	.section	.text.matmul_kernel,"ax",@progbits
	.sectioninfo	@"SHI_REGISTERS=128"
	.align	128
        .global         matmul_kernel
        .type           matmul_kernel,@function
        .size           matmul_kernel,(.L_x_4 - matmul_kernel)
        .other          matmul_kernel,@"STO_CUDA_ENTRY STV_DEFAULT"
matmul_kernel:
.text.matmul_kernel:
[----:B------:R-:W-:-:S03]  /*0000*/  IMAD.MOV.U32 R1, RZ, RZ, c[0x0][0x28] ;  /* 0x00000a00ff017624 */ /* 0x000fc600078e00ff */
[----:B------:R-:W-:Y:S01]  /*0010*/  IMAD.MOV.U32 R0, RZ, RZ, c[0x0][0x17c] ;  /* 0x00005f00ff007624 */ /* 0x000fe200078e00ff */
[----:B------:R-:W0:Y:S01]  /*0020*/  S2R R5, SR_CTAID.X ;  /* 0x0000000000057919 */ /* 0x000e220000002500 */
[----:B------:R-:W-:Y:S01]  /*0030*/  IADD3 R1, R1, -0x28, RZ ;  /* 0xffffffd801017810 */ /* 0x000fe20007ffe0ff */
[----:B------:R-:W-:Y:S01]  /*0040*/  ULDC.64 UR6, c[0x0][0x118] ;  /* 0x0000460000067ab9 */ /* 0x000fe20000000a00 */
[----:B------:R-:W-:Y:S01]  /*0050*/  CS2R R76, SRZ ;  /* 0x00000000004c7805 */ /* 0x000fe2000001ff00 */
[----:B------:R-:W-:Y:S01]  /*0060*/  IADD3 R0, R0, 0x7f, RZ ;  /* 0x0000007f00007810 */ /* 0x000fe20007ffe0ff */
[----:B------:R-:W1:Y:S01]  /*0070*/  S2R R53, SR_TID.X ;  /* 0x0000000000357919 */ /* 0x000e620000002100 */
[----:B------:R-:W-:Y:S01]  /*0080*/  CS2R R44, SRZ ;  /* 0x00000000002c7805 */ /* 0x000fe2000001ff00 */
[----:B------:R-:W-:Y:S01]  /*0090*/  CS2R R78, SRZ ;  /* 0x00000000004e7805 */ /* 0x000fe2000001ff00 */
[----:B------:R-:W-:Y:S01]  /*00a0*/  SHF.R.S32.HI R3, RZ, 0x1f, R0 ;  /* 0x0000001fff037819 */ /* 0x000fe20000011400 */
[----:B------:R-:W-:-:S03]  /*00b0*/  CS2R R46, SRZ ;  /* 0x00000000002e7805 */ /* 0x000fc6000001ff00 */
[----:B------:R-:W-:-:S04]  /*00c0*/  LEA.HI R3, R3, R0, RZ, 0x7 ;  /* 0x0000000003037211 */ /* 0x000fc800078f38ff */
[----:B------:R-:W-:-:S05]  /*00d0*/  SHF.R.S32.HI R3, RZ, 0x7, R3 ;  /* 0x00000007ff037819 */ /* 0x000fca0000011403 */
[----:B------:R-:W-:Y:S01]  /*00e0*/  IMAD.SHL.U32 R4, R3, 0x8, RZ ;  /* 0x0000000803047824 */ /* 0x000fe200078e00ff */
[----:B0-----:R-:W-:-:S04]  /*00f0*/  IABS R8, R5 ;  /* 0x0000000500087213 */ /* 0x001fc80000000000 */
[-C--:B------:R-:W-:Y:S02]  /*0100*/  IABS R7, R4.reuse ;  /* 0x0000000400077213 */ /* 0x080fe40000000000 */
[----:B------:R-:W-:Y:S02]  /*0110*/  IABS R10, R4 ;  /* 0x00000004000a7213 */ /* 0x000fe40000000000 */
[----:B------:R-:W0:Y:S01]  /*0120*/  I2F.RP R0, R7 ;  /* 0x0000000700007306 */ /* 0x000e220000209400 */
[----:B-1----:R-:W-:-:S07]  /*0130*/  LOP3.LUT R50, R53, 0x180, RZ, 0xc0, !PT ;  /* 0x0000018035327812 */ /* 0x002fce00078ec0ff */
[----:B0-----:R-:W0:Y:S02]  /*0140*/  MUFU.RCP R0, R0 ;  /* 0x0000000000007308 */ /* 0x001e240000001000 */
[----:B0-----:R-:W-:Y:S01]  /*0150*/  IADD3 R2, R0, 0xffffffe, RZ ;  /* 0x0ffffffe00027810 */ /* 0x001fe20007ffe0ff */
[----:B------:R-:W-:-:S05]  /*0160*/  IMAD.MOV R0, RZ, RZ, -R10 ;  /* 0x000000ffff007224 */ /* 0x000fca00078e0a0a */
[----:B------:R0:W1:Y:S02]  /*0170*/  F2I.FTZ.U32.TRUNC.NTZ R3, R2 ;  /* 0x0000000200037305 */ /* 0x000064000021f000 */
[----:B0-----:R-:W-:Y:S02]  /*0180*/  IMAD.MOV.U32 R2, RZ, RZ, RZ ;  /* 0x000000ffff027224 */ /* 0x001fe400078e00ff */
[----:B-1----:R-:W-:-:S04]  /*0190*/  IMAD.MOV R6, RZ, RZ, -R3 ;  /* 0x000000ffff067224 */ /* 0x002fc800078e0a03 */
[----:B------:R-:W-:Y:S02]  /*01a0*/  IMAD R9, R6, R7, RZ ;  /* 0x0000000706097224 */ /* 0x000fe400078e02ff */
[----:B------:R-:W-:Y:S02]  /*01b0*/  IMAD.MOV.U32 R6, RZ, RZ, R8 ;  /* 0x000000ffff067224 */ /* 0x000fe400078e0008 */
[----:B------:R-:W-:-:S06]  /*01c0*/  IMAD.HI.U32 R3, R3, R9, R2 ;  /* 0x0000000903037227 */ /* 0x000fcc00078e0002 */
[----:B------:R-:W-:-:S04]  /*01d0*/  IMAD.HI.U32 R3, R3, R6, RZ ;  /* 0x0000000603037227 */ /* 0x000fc800078e00ff */
[----:B------:R-:W-:-:S05]  /*01e0*/  IMAD R0, R3, R0, R6 ;  /* 0x0000000003007224 */ /* 0x000fca00078e0206 */
[----:B------:R-:W-:-:S13]  /*01f0*/  ISETP.GT.U32.AND P1, PT, R7, R0, PT ;  /* 0x000000000700720c */ /* 0x000fda0003f24070 */
[----:B------:R-:W-:Y:S01]  /*0200*/  @!P1 IMAD.IADD R0, R0, 0x1, -R7 ;  /* 0x0000000100009824 */ /* 0x000fe200078e0a07 */
[----:B------:R-:W-:Y:S02]  /*0210*/  @!P1 IADD3 R3, R3, 0x1, RZ ;  /* 0x0000000103039810 */ /* 0x000fe40007ffe0ff */
[----:B------:R-:W-:Y:S02]  /*0220*/  ISETP.NE.AND P1, PT, R4, RZ, PT ;  /* 0x000000ff0400720c */ /* 0x000fe40003f25270 */
[----:B------:R-:W-:Y:S02]  /*0230*/  ISETP.GE.U32.AND P0, PT, R0, R7, PT ;  /* 0x000000070000720c */ /* 0x000fe40003f06070 */
[----:B------:R-:W-:-:S04]  /*0240*/  LOP3.LUT R0, R5, R4, RZ, 0x3c, !PT ;  /* 0x0000000405007212 */ /* 0x000fc800078e3cff */
[----:B------:R-:W-:Y:S01]  /*0250*/  ISETP.GE.AND P2, PT, R0, RZ, PT ;  /* 0x000000ff0000720c */ /* 0x000fe20003f46270 */
[----:B------:R-:W-:-:S05]  /*0260*/  IMAD.MOV.U32 R0, RZ, RZ, c[0x0][0x178] ;  /* 0x00005e00ff007624 */ /* 0x000fca00078e00ff */
[----:B------:R-:W-:Y:S02]  /*0270*/  IADD3 R0, R0, 0x3f, RZ ;  /* 0x0000003f00007810 */ /* 0x000fe40007ffe0ff */
[----:B------:R-:W-:-:S05]  /*0280*/  @P0 IADD3 R3, R3, 0x1, RZ ;  /* 0x0000000103030810 */ /* 0x000fca0007ffe0ff */
[----:B------:R-:W-:Y:S01]  /*0290*/  IMAD.MOV.U32 R2, RZ, RZ, R3 ;  /* 0x000000ffff027224 */ /* 0x000fe200078e0003 */
[----:B------:R-:W-:-:S03]  /*02a0*/  SHF.R.S32.HI R3, RZ, 0x1f, R0 ;  /* 0x0000001fff037819 */ /* 0x000fc60000011400 */
[----:B------:R-:W-:Y:S01]  /*02b0*/  @!P2 IMAD.MOV R2, RZ, RZ, -R2 ;  /* 0x000000ffff02a224 */ /* 0x000fe200078e0a02 */
[----:B------:R-:W-:Y:S02]  /*02c0*/  @!P1 LOP3.LUT R2, RZ, R4, RZ, 0x33, !PT ;  /* 0x00000004ff029212 */ /* 0x000fe400078e33ff */
[----:B------:R-:W-:-:S03]  /*02d0*/  LEA.HI R3, R3, R0, RZ, 0x6 ;  /* 0x0000000003037211 */ /* 0x000fc600078f30ff */
[----:B------:R-:W-:Y:S02]  /*02e0*/  IMAD.SHL.U32 R6, R2, 0x8, RZ ;  /* 0x0000000802067824 */ /* 0x000fe400078e00ff */
[----:B------:R-:W-:-:S03]  /*02f0*/  IMAD.MOV R2, RZ, RZ, -R2 ;  /* 0x000000ffff027224 */ /* 0x000fc600078e0a02 */
[----:B------:R-:W-:Y:S01]  /*0300*/  LEA.HI.SX32 R3, R3, -R6, 0x1a ;  /* 0x8000000603037211 */ /* 0x000fe200078fd2ff */
[----:B------:R-:W-:-:S03]  /*0310*/  IMAD R4, R4, R2, R5 ;  /* 0x0000000204047224 */ /* 0x000fc600078e0205 */
[----:B------:R-:W-:Y:S02]  /*0320*/  IMNMX R11, R3, 0x8, PT ;  /* 0x00000008030b7817 */ /* 0x000fe40003800200 */
[----:B------:R-:W-:Y:S02]  /*0330*/  IABS R9, R4 ;  /* 0x0000000400097213 */ /* 0x000fe40000000000 */
[----:B------:R-:W-:-:S04]  /*0340*/  IABS R7, R11 ;  /* 0x0000000b00077213 */ /* 0x000fc80000000000 */
[----:B------:R-:W0:Y:S08]  /*0350*/  I2F.RP R0, R7 ;  /* 0x0000000700007306 */ /* 0x000e300000209400 */
[----:B0-----:R-:W0:Y:S02]  /*0360*/  MUFU.RCP R0, R0 ;  /* 0x0000000000007308 */ /* 0x001e240000001000 */
[----:B0-----:R-:W-:-:S06]  /*0370*/  IADD3 R3, R0, 0xffffffe, RZ ;  /* 0x0ffffffe00037810 */ /* 0x001fcc0007ffe0ff */
[----:B------:R-:W0:Y:S02]  /*0380*/  F2I.FTZ.U32.TRUNC.NTZ R3, R3 ;  /* 0x0000000300037305 */ /* 0x000e24000021f000 */
[----:B0-----:R-:W-:-:S04]  /*0390*/  IMAD.MOV R8, RZ, RZ, -R3 ;  /* 0x000000ffff087224 */ /* 0x001fc800078e0a03 */
[----:B------:R-:W-:Y:S01]  /*03a0*/  IMAD.MOV.U32 R2, RZ, RZ, R8 ;  /* 0x000000ffff027224 */ /* 0x000fe200078e0008 */
[----:B------:R-:W-:-:S03]  /*03b0*/  IABS R8, R11 ;  /* 0x0000000b00087213 */ /* 0x000fc60000000000 */
[----:B------:R-:W-:Y:S02]  /*03c0*/  IMAD R5, R2, R7, RZ ;  /* 0x0000000702057224 */ /* 0x000fe400078e02ff */
[----:B------:R-:W-:Y:S02]  /*03d0*/  IMAD.MOV.U32 R2, RZ, RZ, RZ ;  /* 0x000000ffff027224 */ /* 0x000fe400078e00ff */
[----:B------:R-:W-:Y:S02]  /*03e0*/  IMAD.MOV R0, RZ, RZ, -R8 ;  /* 0x000000ffff007224 */ /* 0x000fe400078e0a08 */
[----:B------:R-:W-:Y:S01]  /*03f0*/  IMAD.HI.U32 R2, R3, R5, R2 ;  /* 0x0000000503027227 */ /* 0x000fe200078e0002 */
[----:B------:R-:W-:-:S05]  /*0400*/  LOP3.LUT R3, R53, 0x3f, RZ, 0xc0, !PT ;  /* 0x0000003f35037812 */ /* 0x000fca00078ec0ff */
        /* <DEDUP_REMOVED lines=8> */
[----:B------:R-:W-:-:S07]  /*0490*/  ISETP.GE.AND P2, PT, R0, RZ, PT ;  /* 0x000000ff0000720c */ /* 0x000fce0003f46270 */
[----:B------:R-:W-:-:S06]  /*04a0*/  @P0 IADD3 R2, R2, 0x1, RZ ;  /* 0x0000000102020810 */ /* 0x000fcc0007ffe0ff */
[----:B------:R-:W-:Y:S01]  /*04b0*/  @!P2 IMAD.MOV R2, RZ, RZ, -R2 ;  /* 0x000000ffff02a224 */ /* 0x000fe200078e0a02 */
[----:B------:R-:W-:-:S05]  /*04c0*/  @!P1 LOP3.LUT R2, RZ, R11, RZ, 0x33, !PT ;  /* 0x0000000bff029212 */ /* 0x000fca00078e33ff */
[----:B------:R-:W-:Y:S02]  /*04d0*/  IMAD.MOV R0, RZ, RZ, -R2 ;  /* 0x000000ffff007224 */ /* 0x000fe400078e0a02 */
[----:B------:R-:W-:Y:S02]  /*04e0*/  IMAD.SHL.U32 R2, R2, 0x80, RZ ;  /* 0x0000008002027824 */ /* 0x000fe400078e00ff */
[----:B------:R-:W-:-:S04]  /*04f0*/  IMAD R0, R11, R0, R4 ;  /* 0x000000000b007224 */ /* 0x000fc800078e0204 */
[----:B------:R-:W-:Y:S02]  /*0500*/  IMAD.IADD R0, R6, 0x1, R0 ;  /* 0x0000000106007824 */ /* 0x000fe400078e0200 */
[----:B------:R-:W-:Y:S02]  /*0510*/  IMAD.MOV.U32 R6, RZ, RZ, c[0x0][0x180] ;  /* 0x00006000ff067624 */ /* 0x000fe400078e00ff */
[----:B------:R-:W-:Y:S01]  /*0520*/  IMAD R49, R0, 0x40, R3 ;  /* 0x0000004000317824 */ /* 0x000fe200078e0203 */
[----:B------:R-:W-:Y:S02]  /*0530*/  SHF.R.U32.HI R0, RZ, 0x6, R53 ;  /* 0x00000006ff007819 */ /* 0x000fe40000011635 */
[----:B------:R-:W-:Y:S02]  /*0540*/  IADD3 R6, R6, 0x7f, RZ ;  /* 0x0000007f06067810 */ /* 0x000fe40007ffe0ff */
[----:B------:R0:W-:Y:S01]  /*0550*/  STL [R1+0x18], R49 ;  /* 0x0000183101007387 */ /* 0x0001e20000100800 */
[----:B------:R-:W-:-:S02]  /*0560*/  SGXT.U32 R51, R0, 0x3 ;  /* 0x000000030033781a */ /* 0x000fc40000000000 */
[----:B------:R-:W-:Y:S01]  /*0570*/  ISETP.GE.AND P0, PT, R6, 0x80, PT ;  /* 0x000000800600780c */ /* 0x000fe20003f06270 */
[----:B------:R0:W-:-:S12]  /*0580*/  STL [R1+0x14], R2 ;  /* 0x0000140201007387 */ /* 0x0001d80000100800 */
[----:B------:R-:W-:Y:S05]  /*0590*/  @!P0 BRA `(.L_x_0) ;  /* 0x000048b000008947 */ /* 0x000fea0003800000 */
[----:B0-----:R-:W-:Y:S01]  /*05a0*/  IABS R3, c[0x0][0x17c] ;  /* 0x00005f0000037a13 */ /* 0x001fe20000000000 */
[----:B------:R-:W-:Y:S01]  /*05b0*/  IMAD.SHL.U32 R15, R53, 0x2, RZ ;  /* 0x00000002350f7824 */ /* 0x000fe200078e00ff */
[----:B------:R-:W-:Y:S01]  /*05c0*/  LEA.HI R2, R50, R2, RZ, 0x19 ;  /* 0x0000000232027211 */ /* 0x000fe200078fc8ff */
[----:B------:R-:W-:Y:S01]  /*05d0*/  CS2R R80, SRZ ;  /* 0x0000000000507805 */ /* 0x000fe2000001ff00 */
[----:B------:R-:W0:Y:S01]  /*05e0*/  I2F.RP R8, R3 ;  /* 0x0000000300087306 */ /* 0x000e220000209400 */
[----:B------:R-:W-:Y:S01]  /*05f0*/  SHF.R.U32.HI R11, RZ, 0x3, R53 ;  /* 0x00000003ff0b7819 */ /* 0x000fe20000011635 */
[----:B------:R-:W-:Y:S01]  /*0600*/  CS2R R82, SRZ ;  /* 0x0000000000527805 */ /* 0x000fe2000001ff00 */
[C---:B------:R-:W-:Y:S01]  /*0610*/  IADD3 R7, R2.reuse, 0x7c, RZ ;  /* 0x0000007c02077810 */ /* 0x040fe20007ffe0ff */
[----:B------:R-:W-:Y:S01]  /*0620*/  CS2R R76, SRZ ;  /* 0x00000000004c7805 */ /* 0x000fe2000001ff00 */
[----:B------:R-:W-:Y:S01]  /*0630*/  IADD3 R17, R2, 0x74, RZ ;  /* 0x0000007402117810 */ /* 0x000fe20007ffe0ff */
[----:B------:R-:W-:Y:S01]  /*0640*/  CS2R R78, SRZ ;  /* 0x00000000004e7805 */ /* 0x000fe2000001ff00 */
[----:B------:R-:W-:Y:S01]  /*0650*/  IABS R10, R7 ;  /* 0x00000007000a7213 */ /* 0x000fe20000000000 */
[----:B------:R-:W-:Y:S01]  /*0660*/  ULDC UR4, c[0x0][0x180] ;  /* 0x0000600000047ab9 */ /* 0x000fe20000000800 */
[----:B------:R-:W-:-:S02]  /*0670*/  IABS R13, R17 ;  /* 0x00000011000d7213 */ /* 0x000fc40000000000 */
[C---:B------:R-:W-:Y:S02]  /*0680*/  IADD3 R18, R2.reuse, 0x70, RZ ;  /* 0x0000007002127810 */ /* 0x040fe40007ffe0ff */
[----:B------:R-:W-:Y:S02]  /*0690*/  ISETP.GE.AND P5, PT, R7, RZ, PT ;  /* 0x000000ff0700720c */ /* 0x000fe40003fa6270 */
[----:B------:R-:W-:Y:S01]  /*06a0*/  IABS R16, R18 ;  /* 0x0000001200107213 */ /* 0x000fe20000000000 */
[----:B0-----:R-:W0:Y:S01]  /*06b0*/  MUFU.RCP R8, R8 ;  /* 0x0000000800087308 */ /* 0x001e220000001000 */
[C---:B------:R-:W-:Y:S02]  /*06c0*/  IADD3 R19, R2.reuse, 0x64, RZ ;  /* 0x0000006402137810 */ /* 0x040fe40007ffe0ff */
[----:B------:R-:W-:Y:S02]  /*06d0*/  IADD3 R20, R2, 0x60, RZ ;  /* 0x0000006002147810 */ /* 0x000fe40007ffe0ff */
[----:B------:R-:W-:-:S02]  /*06e0*/  ISETP.GE.AND P4, PT, R17, RZ, PT ;  /* 0x000000ff1100720c */ /* 0x000fc40003f86270 */
[----:B------:R-:W-:Y:S02]  /*06f0*/  IABS R17, R20 ;  /* 0x0000001400117213 */ /* 0x000fe40000000000 */
[C---:B------:R-:W-:Y:S02]  /*0700*/  IADD3 R21, R2.reuse, 0x5c, RZ ;  /* 0x0000005c02157810 */ /* 0x040fe40007ffe0ff */
[C---:B------:R-:W-:Y:S02]  /*0710*/  IADD3 R22, R2.reuse, 0x58, RZ ;  /* 0x0000005802167810 */ /* 0x040fe40007ffe0ff */
[C---:B------:R-:W-:Y:S02]  /*0720*/  IADD3 R23, R2.reuse, 0x54, RZ ;  /* 0x0000005402177810 */ /* 0x040fe40007ffe0ff */
[----:B------:R-:W-:Y:S02]  /*0730*/  IADD3 R24, R2, 0x50, RZ ;  /* 0x0000005002187810 */ /* 0x000fe40007ffe0ff */
[----:B0-----:R-:W-:-:S02]  /*0740*/  IADD3 R4, R8, 0xffffffe, RZ ;  /* 0x0ffffffe08047810 */ /* 0x001fc40007ffe0ff */
[C---:B------:R-:W-:Y:S02]  /*0750*/  IADD3 R8, R2.reuse, 0x78, RZ ;  /* 0x0000007802087810 */ /* 0x040fe40007ffe0ff */
[----:B------:R0:W1:Y:S01]  /*0760*/  F2I.FTZ.U32.TRUNC.NTZ R5, R4 ;  /* 0x0000000400057305 */ /* 0x000062000021f000 */
[----:B------:R-:W-:Y:S02]  /*0770*/  IADD3 R25, R2, 0x4c, RZ ;  /* 0x0000004c02197810 */ /* 0x000fe40007ffe0ff */
[----:B------:R-:W-:Y:S02]  /*0780*/  ISETP.GE.AND P3, PT, R8, RZ, PT ;  /* 0x000000ff0800720c */ /* 0x000fe40003f66270 */
[C---:B------:R-:W-:Y:S02]  /*0790*/  IADD3 R26, R2.reuse, 0x48, RZ ;  /* 0x00000048021a7810 */ /* 0x040fe40007ffe0ff */
[C---:B------:R-:W-:Y:S01]  /*07a0*/  IADD3 R27, R2.reuse, 0x44, RZ ;  /* 0x00000044021b7810 */ /* 0x040fe20007ffe0ff */
[----:B0-----:R-:W-:Y:S01]  /*07b0*/  IMAD.MOV.U32 R4, RZ, RZ, RZ ;  /* 0x000000ffff047224 */ /* 0x001fe200078e00ff */
[----:B------:R-:W-:-:S02]  /*07c0*/  IADD3 R28, R2, 0x40, RZ ;  /* 0x00000040021c7810 */ /* 0x000fc40007ffe0ff */
[C---:B------:R-:W-:Y:S02]  /*07d0*/  IADD3 R29, R2.reuse, 0x3c, RZ ;  /* 0x0000003c021d7810 */ /* 0x040fe40007ffe0ff */
[C---:B------:R-:W-:Y:S01]  /*07e0*/  IADD3 R30, R2.reuse, 0x38, RZ ;  /* 0x00000038021e7810 */ /* 0x040fe20007ffe0ff */
[--C-:B-1----:R-:W-:Y:S01]  /*07f0*/  IMAD.MOV R0, RZ, RZ, -R5.reuse ;  /* 0x000000ffff007224 */ /* 0x102fe200078e0a05 */
[C---:B------:R-:W-:Y:S02]  /*0800*/  IADD3 R32, R2.reuse, 0x30, RZ ;  /* 0x0000003002207810 */ /* 0x040fe40007ffe0ff */
[----:B------:R-:W-:Y:S01]  /*0810*/  IADD3 R33, R2, 0x2c, RZ ;  /* 0x0000002c02217810 */ /* 0x000fe20007ffe0ff */
[----:B------:R-:W-:Y:S01]  /*0820*/  IMAD R9, R0, R3, RZ ;  /* 0x0000000300097224 */ /* 0x000fe200078e02ff */
[C---:B------:R-:W-:Y:S02]  /*0830*/  IADD3 R34, R2.reuse, 0x28, RZ ;  /* 0x0000002802227810 */ /* 0x040fe40007ffe0ff */
[----:B------:R-:W-:Y:S01]  /*0840*/  IADD3 R41, R2, 0x10, RZ ;  /* 0x0000001002297810 */ /* 0x000fe20007ffe0ff */
[----:B------:R-:W-:Y:S01]  /*0850*/  IMAD.HI.U32 R0, R5, R9, R4 ;  /* 0x0000000905007227 */ /* 0x000fe200078e0004 */
[----:B------:R-:W-:-:S02]  /*0860*/  SHF.R.S32.HI R5, RZ, 0x1f, R6 ;  /* 0x0000001fff057819 */ /* 0x000fc40000011406 */
[----:B------:R-:W-:Y:S01]  /*0870*/  IABS R31, R34 ;  /* 0x00000022001f7213 */ /* 0x000fe20000000000 */
[----:B------:R-:W-:Y:S01]  /*0880*/  IMAD.MOV.U32 R9, RZ, RZ, R10 ;  /* 0x000000ffff097224 */ /* 0x000fe200078e000a */
[----:B------:R-:W-:Y:S02]  /*0890*/  IABS R10, R8 ;  /* 0x00000008000a7213 */ /* 0x000fe40000000000 */
[----:B------:R-:W-:Y:S01]  /*08a0*/  LEA.HI R5, R5, R6, RZ, 0x7 ;  /* 0x0000000605057211 */ /* 0x000fe200078f38ff */
[----:B------:R-:W-:Y:S01]  /*08b0*/  IMAD.HI.U32 R4, R0, R9, RZ ;  /* 0x0000000900047227 */ /* 0x000fe200078e00ff */
[----:B------:R-:W-:Y:S02]  /*08c0*/  IABS R43, R41 ;  /* 0x00000029002b7213 */ /* 0x000fe40000000000 */
[----:B------:R-:W-:Y:S01]  /*08d0*/  IABS R52, R2 ;  /* 0x0000000200347213 */ /* 0x000fe20000000000 */
[----:B------:R-:W-:Y:S01]  /*08e0*/  IMAD.MOV R4, RZ, RZ, -R4 ;  /* 0x000000ffff047224 */ /* 0x000fe200078e0a04 */
[----:B------:R-:W-:-:S02]  /*08f0*/  IABS R56, R49 ;  /* 0x0000003100387213 */ /* 0x000fc40000000000 */
[----:B------:R-:W-:Y:S01]  /*0900*/  SHF.R.U32.HI R50, RZ, 0x3, R50 ;  /* 0x00000003ff327819 */ /* 0x000fe20000011632 */
[----:B------:R-:W-:Y:S01]  /*0910*/  IMAD R6, R3, R4, R9 ;  /* 0x0000000403067224 */ /* 0x000fe200078e0209 */
[----:B------:R-:W-:Y:S01]  /*0920*/  SHF.R.S32.HI R5, RZ, 0x7, R5 ;  /* 0x00000007ff057819 */ /* 0x000fe20000011405 */
[----:B------:R-:W-:-:S03]  /*0930*/  IMAD.HI.U32 R4, R0, R10, RZ ;  /* 0x0000000a00047227 */ /* 0x000fc600078e00ff */
[----:B------:R-:W-:Y:S01]  /*0940*/  ISETP.GT.U32.AND P0, PT, R3, R6, PT ;  /* 0x000000060300720c */ /* 0x000fe20003f04070 */
[----:B------:R-:W-:Y:S01]  /*0950*/  IMAD.HI.U32 R9, R0, R13, RZ ;  /* 0x0000000d00097227 */ /* 0x000fe200078e00ff */
[----:B------:R0:W-:Y:S03]  /*0960*/  STL [R1], R5 ;  /* 0x0000000501007387 */ /* 0x0001e60000100800 */
[----:B------:R-:W-:Y:S01]  /*0970*/  IMAD.MOV R12, RZ, RZ, -R4 ;  /* 0x000000ffff0c7224 */ /* 0x000fe200078e0a04 */
[----:B------:R-:W-:Y:S01]  /*0980*/  LOP3.LUT R4, R15, 0x10, RZ, 0xc0, !PT ;  /* 0x000000100f047812 */ /* 0x000fe200078ec0ff */
[----:B------:R-:W-:Y:S02]  /*0990*/  IMAD.MOV R14, RZ, RZ, -R9 ;  /* 0x000000ffff0e7224 */ /* 0x000fe400078e0a09 */
[C---:B------:R-:W-:Y:S01]  /*09a0*/  IMAD R10, R3.reuse, R12, R10 ;  /* 0x0000000c030a7224 */ /* 0x040fe200078e020a */
[----:B------:R-:W-:Y:S01]  /*09b0*/  LOP3.LUT R4, R4, 0x20, R11, 0xf8, !PT ;  /* 0x0000002004047812 */ /* 0x000fe200078ef80b */
[C---:B------:R-:W-:Y:S01]  /*09c0*/  IMAD R9, R3.reuse, R14, R13 ;  /* 0x0000000e03097224 */ /* 0x040fe200078e020d */
[----:B------:R-:W-:Y:S01]  /*09d0*/  IABS R13, R19 ;  /* 0x00000013000d7213 */ /* 0x000fe20000000000 */
[----:B------:R-:W-:Y:S01]  /*09e0*/  IMAD.MOV.U32 R12, RZ, RZ, R16 ;  /* 0x000000ffff0c7224 */ /* 0x000fe200078e0010 */
[C---:B------:R-:W-:Y:S01]  /*09f0*/  ISETP.GT.U32.AND P1, PT, R3.reuse, R10, PT ;  /* 0x0000000a0300720c */ /* 0x040fe20003f24070 */
[----:B------:R-:W-:Y:S01]  /*0a00*/  @!P0 IMAD.IADD R6, R6, 0x1, -R3 ;  /* 0x0000000106068824 */ /* 0x000fe200078e0a03 */
[----:B------:R-:W-:Y:S01]  /*0a10*/  ISETP.GT.U32.AND P6, PT, R3, R9, PT ;  /* 0x000000090300720c */ /* 0x000fe20003fc4070 */
[----:B------:R-:W-:Y:S01]  /*0a20*/  IMAD.HI.U32 R11, R0, R12, RZ ;  /* 0x0000000c000b7227 */ /* 0x000fe200078e00ff */
[----:B------:R-:W-:-:S02]  /*0a30*/  IADD3 R16, R2, 0x6c, RZ ;  /* 0x0000006c02107810 */ /* 0x000fc40007ffe0ff */
[C---:B------:R-:W-:Y:S01]  /*0a40*/  ISETP.GT.U32.AND P2, PT, R3.reuse, R6, PT ;  /* 0x000000060300720c */ /* 0x040fe20003f44070 */
[----:B------:R-:W-:Y:S01]  /*0a50*/  IMAD.MOV R11, RZ, RZ, -R11 ;  /* 0x000000ffff0b7224 */ /* 0x000fe200078e0a0b */
[----:B------:R-:W-:Y:S02]  /*0a60*/  IABS R8, R16 ;  /* 0x0000001000087213 */ /* 0x000fe40000000000 */
[----:B------:R-:W-:Y:S01]  /*0a70*/  ISETP.GE.AND P0, PT, R18, RZ, PT ;  /* 0x000000ff1200720c */ /* 0x000fe20003f06270 */
[----:B------:R-:W-:Y:S01]  /*0a80*/  IMAD R12, R3, R11, R12 ;  /* 0x0000000b030c7224 */ /* 0x000fe200078e020c */
[----:B------:R-:W-:Y:S01]  /*0a90*/  IADD3 R18, R2, 0x68, RZ ;  /* 0x0000006802127810 */ /* 0x000fe20007ffe0ff */
[--C-:B------:R-:W-:Y:S02]  /*0aa0*/  @!P1 IMAD.IADD R10, R10, 0x1, -R3.reuse ;  /* 0x000000010a0a9824 */ /* 0x100fe400078e0a03 */
[----:B------:R-:W-:Y:S01]  /*0ab0*/  @!P6 IMAD.IADD R9, R9, 0x1, -R3 ;  /* 0x000000010909e824 */ /* 0x000fe200078e0a03 */
[----:B------:R-:W-:Y:S01]  /*0ac0*/  IABS R14, R18 ;  /* 0x00000012000e7213 */ /* 0x000fe20000000000 */
[----:B------:R-:W-:Y:S01]  /*0ad0*/  IMAD.HI.U32 R7, R0, R8, RZ ;  /* 0x0000000800077227 */ /* 0x000fe200078e00ff */
[----:B------:R-:W-:-:S02]  /*0ae0*/  ISETP.GT.U32.AND P6, PT, R3, R10, PT ;  /* 0x0000000a0300720c */ /* 0x000fc40003fc4070 */
[C---:B------:R-:W-:Y:S01]  /*0af0*/  ISETP.GT.U32.AND P1, PT, R3.reuse, R9, PT ;  /* 0x000000090300720c */ /* 0x040fe20003f24070 */
[----:B------:R-:W-:Y:S02]  /*0b00*/  IMAD.MOV R7, RZ, RZ, -R7 ;  /* 0x000000ffff077224 */ /* 0x000fe400078e0a07 */
[----:B------:R-:W-:Y:S01]  /*0b10*/  @!P2 IMAD.IADD R6, R6, 0x1, -R3 ;  /* 0x000000010606a824 */ /* 0x000fe200078e0a03 */
[C---:B------:R-:W-:Y:S01]  /*0b20*/  ISETP.GT.U32.AND P2, PT, R3.reuse, R12, PT ;  /* 0x0000000c0300720c */ /* 0x040fe20003f44070 */
[----:B------:R-:W-:Y:S02]  /*0b30*/  IMAD R11, R3, R7, R8 ;  /* 0x00000007030b7224 */ /* 0x000fe400078e0208 */
[----:B------:R-:W-:-:S04]  /*0b40*/  IMAD.HI.U32 R7, R0, R14, RZ ;  /* 0x0000000e00077227 */ /* 0x000fc800078e00ff */
[----:B------:R-:W-:Y:S01]  /*0b50*/  @!P6 IMAD.IADD R10, R10, 0x1, -R3 ;  /* 0x000000010a0ae824 */ /* 0x000fe200078e0a03 */
[----:B------:R-:W-:Y:S01]  /*0b60*/  ISETP.GT.U32.AND P6, PT, R3, R11, PT ;  /* 0x0000000b0300720c */ /* 0x000fe20003fc4070 */
[----:B------:R-:W-:Y:S02]  /*0b70*/  IMAD.MOV R7, RZ, RZ, -R7 ;  /* 0x000000ffff077224 */ /* 0x000fe400078e0a07 */
[----:B------:R-:W-:Y:S01]  /*0b80*/  @!P1 IMAD.IADD R9, R9, 0x1, -R3 ;  /* 0x0000000109099824 */ /* 0x000fe200078e0a03 */
[----:B------:R-:W-:Y:S01]  /*0b90*/  ISETP.GE.AND P1, PT, R16, RZ, PT ;  /* 0x000000ff1000720c */ /* 0x000fe20003f26270 */
[----:B------:R-:W-:Y:S02]  /*0ba0*/  IMAD R14, R3, R7, R14 ;  /* 0x00000007030e7224 */ /* 0x000fe400078e020e */
[----:B------:R-:W-:Y:S02]  /*0bb0*/  IMAD.MOV.U32 R7, RZ, RZ, R6 ;  /* 0x000000ffff077224 */ /* 0x000fe400078e0006 */
[----:B------:R-:W-:-:S04]  /*0bc0*/  IMAD.HI.U32 R8, R0, R13, RZ ;  /* 0x0000000d00087227 */ /* 0x000fc800078e00ff */
[----:B------:R-:W-:Y:S02]  /*0bd0*/  @!P6 IMAD.IADD R11, R11, 0x1, -R3 ;  /* 0x000000010b0be824 */ /* 0x000fe400078e0a03 */
[----:B------:R-:W-:Y:S02]  /*0be0*/  @!P5 IMAD.MOV R7, RZ, RZ, -R7 ;  /* 0x000000ffff07d224 */ /* 0x000fe400078e0a07 */
[----:B------:R-:W-:Y:S01]  /*0bf0*/  @!P2 IMAD.IADD R12, R12, 0x1, -R3 ;  /* 0x000000010c0ca824 */ /* 0x000fe200078e0a03 */
[C---:B------:R-:W-:Y:S01]  /*0c00*/  ISETP.GT.U32.AND P5, PT, R3.reuse, R11, PT ;  /* 0x0000000b0300720c */ /* 0x040fe20003fa4070 */
[----:B------:R-:W-:Y:S01]  /*0c10*/  IMAD.HI.U32 R16, R0, R17, RZ ;  /* 0x0000001100107227 */ /* 0x000fe200078e00ff */
[----:B------:R-:W-:Y:S02]  /*0c20*/  ISETP.GE.AND P2, PT, R18, RZ, PT ;  /* 0x000000ff1200720c */ /* 0x000fe40003f46270 */
[----:B------:R-:W-:Y:S01]  /*0c30*/  ISETP.GT.U32.AND P6, PT, R3, R12, PT ;  /* 0x0000000c0300720c */ /* 0x000fe20003fc4070 */
[----:B------:R-:W-:Y:S01]  /*0c40*/  IMAD.MOV R6, RZ, RZ, -R8 ;  /* 0x000000ffff067224 */ /* 0x000fe200078e0a08 */
[----:B------:R-:W-:Y:S01]  /*0c50*/  IABS R18, R22 ;  /* 0x0000001600127213 */ /* 0x000fe20000000000 */
[----:B------:R-:W-:-:S02]  /*0c60*/  IMAD.MOV.U32 R8, RZ, RZ, R10 ;  /* 0x000000ffff087224 */ /* 0x000fc400078e000a */
[----:B------:R-:W-:Y:S02]  /*0c70*/  IMAD.MOV R16, RZ, RZ, -R16 ;  /* 0x000000ffff107224 */ /* 0x000fe400078e0a10 */
[C---:B------:R-:W-:Y:S02]  /*0c80*/  IMAD R13, R3.reuse, R6, R13 ;  /* 0x00000006030d7224 */ /* 0x040fe400078e020d */
[----:B------:R-:W-:Y:S01]  /*0c90*/  @!P3 IMAD.MOV R8, RZ, RZ, -R8 ;  /* 0x000000ffff08b224 */ /* 0x000fe200078e0a08 */
[C---:B------:R-:W-:Y:S01]  /*0ca0*/  ISETP.GT.U32.AND P3, PT, R3.reuse, R14, PT ;  /* 0x0000000e0300720c */ /* 0x040fe20003f64070 */
[----:B------:R-:W-:Y:S01]  /*0cb0*/  IMAD R6, R3, R16, R17 ;  /* 0x0000001003067224 */ /* 0x000fe200078e0211 */
[----:B------:R-:W-:Y:S01]  /*0cc0*/  IABS R17, R21 ;  /* 0x0000001500117213 */ /* 0x000fe20000000000 */
[--C-:B------:R-:W-:Y:S02]  /*0cd0*/  @!P5 IMAD.IADD R11, R11, 0x1, -R3.reuse ;  /* 0x000000010b0bd824 */ /* 0x100fe400078e0a03 */
[----:B------:R-:W-:Y:S01]  /*0ce0*/  @!P6 IMAD.IADD R12, R12, 0x1, -R3 ;  /* 0x000000010c0ce824 */ /* 0x000fe200078e0a03 */
[C---:B------:R-:W-:Y:S01]  /*0cf0*/  ISETP.GT.U32.AND P5, PT, R3.reuse, R6, PT ;  /* 0x000000060300720c */ /* 0x040fe20003fa4070 */
[----:B------:R-:W-:Y:S01]  /*0d00*/  @!P4 IMAD.MOV R9, RZ, RZ, -R9 ;  /* 0x000000ffff09c224 */ /* 0x000fe200078e0a09 */
[----:B------:R-:W-:Y:S01]  /*0d10*/  ISETP.GT.U32.AND P4, PT, R3, R13, PT ;  /* 0x0000000d0300720c */ /* 0x000fe20003f84070 */
[----:B------:R-:W-:Y:S01]  /*0d20*/  IMAD.MOV.U32 R10, RZ, RZ, R12 ;  /* 0x000000ffff0a7224 */ /* 0x000fe200078e000c */
[----:B------:R-:W-:Y:S01]  /*0d30*/  ISETP.GE.AND P6, PT, R19, RZ, PT ;  /* 0x000000ff1300720c */ /* 0x000fe20003fc6270 */
[----:B------:R-:W-:Y:S01]  /*0d40*/  IMAD.HI.U32 R12, R0, R17, RZ ;  /* 0x00000011000c7227 */ /* 0x000fe200078e00ff */
[----:B------:R-:W-:-:S03]  /*0d50*/  IABS R19, R23 ;  /* 0x0000001700137213 */ /* 0x000fc60000000000 */
[--C-:B------:R-:W-:Y:S01]  /*0d60*/  @!P3 IMAD.IADD R14, R14, 0x1, -R3.reuse ;  /* 0x000000010e0eb824 */ /* 0x100fe200078e0a03 */
[----:B------:R-:W-:Y:S01]  /*0d70*/  ISETP.GE.AND P3, PT, R20, RZ, PT ;  /* 0x000000ff1400720c */ /* 0x000fe20003f66270 */
[----:B------:R-:W-:Y:S01]  /*0d80*/  @!P0 IMAD.MOV R10, RZ, RZ, -R10 ;  /* 0x000000ffff0a8224 */ /* 0x000fe200078e0a0a */
[----:B------:R-:W-:Y:S01]  /*0d90*/  IABS R20, R24 ;  /* 0x0000001800147213 */ /* 0x000fe20000000000 */
[----:B------:R-:W-:Y:S01]  /*0da0*/  @!P5 IMAD.IADD R6, R6, 0x1, -R3 ;  /* 0x000000010606d824 */ /* 0x000fe200078e0a03 */
[C---:B------:R-:W-:Y:S01]  /*0db0*/  ISETP.GT.U32.AND P0, PT, R3.reuse, R14, PT ;  /* 0x0000000e0300720c */ /* 0x040fe20003f04070 */
[----:B------:R-:W-:Y:S02]  /*0dc0*/  IMAD.MOV R16, RZ, RZ, -R12 ;  /* 0x000000ffff107224 */ /* 0x000fe400078e0a0c */
[----:B------:R-:W-:Y:S01]  /*0dd0*/  IMAD.HI.U32 R12, R0, R18, RZ ;  /* 0x00000012000c7227 */ /* 0x000fe200078e00ff */
[----:B------:R-:W-:-:S03]  /*0de0*/  ISETP.GT.U32.AND P5, PT, R3, R6, PT ;  /* 0x000000060300720c */ /* 0x000fc60003fa4070 */
[----:B------:R-:W-:Y:S02]  /*0df0*/  IMAD R17, R3, R16, R17 ;  /* 0x0000001003117224 */ /* 0x000fe400078e0211 */
[----:B------:R-:W-:Y:S02]  /*0e00*/  IMAD.MOV R12, RZ, RZ, -R12 ;  /* 0x000000ffff0c7224 */ /* 0x000fe400078e0a0c */
[--C-:B------:R-:W-:Y:S02]  /*0e10*/  @!P4 IMAD.IADD R13, R13, 0x1, -R3.reuse ;  /* 0x000000010d0dc824 */ /* 0x100fe400078e0a03 */
[--C-:B------:R-:W-:Y:S01]  /*0e20*/  @!P0 IMAD.IADD R14, R14, 0x1, -R3.reuse ;  /* 0x000000010e0e8824 */ /* 0x100fe200078e0a03 */
[C---:B------:R-:W-:Y:S01]  /*0e30*/  ISETP.GT.U32.AND P0, PT, R3.reuse, R17, PT ;  /* 0x000000110300720c */ /* 0x040fe20003f04070 */
[C---:B------:R-:W-:Y:S01]  /*0e40*/  IMAD R16, R3.reuse, R12, R18 ;  /* 0x0000000c03107224 */ /* 0x040fe200078e0212 */
[----:B------:R-:W-:Y:S01]  /*0e50*/  ISETP.GT.U32.AND P4, PT, R3, R13, PT ;  /* 0x0000000d0300720c */ /* 0x000fe20003f84070 */
[----:B------:R-:W-:-:S02]  /*0e60*/  @!P5 IMAD.IADD R6, R6, 0x1, -R3 ;  /* 0x000000010606d824 */ /* 0x000fc400078e0a03 */
[----:B------:R-:W-:Y:S01]  /*0e70*/  IMAD.HI.U32 R12, R0, R19, RZ ;  /* 0x00000013000c7227 */ /* 0x000fe200078e00ff */
[----:B------:R-:W-:-:S03]  /*0e80*/  ISETP.GT.U32.AND P5, PT, R3, R16, PT ;  /* 0x000000100300720c */ /* 0x000fc60003fa4070 */
[----:B------:R-:W-:Y:S02]  /*0e90*/  IMAD.MOV R12, RZ, RZ, -R12 ;  /* 0x000000ffff0c7224 */ /* 0x000fe400078e0a0c */
[----:B------:R-:W-:Y:S01]  /*0ea0*/  @!P1 IMAD.MOV R11, RZ, RZ, -R11 ;  /* 0x000000ffff0b9224 */ /* 0x000fe200078e0a0b */
[----:B------:R-:W-:Y:S01]  /*0eb0*/  ISETP.GE.AND P1, PT, R21, RZ, PT ;  /* 0x000000ff1500720c */ /* 0x000fe20003f26270 */
[----:B------:R-:W-:Y:S02]  /*0ec0*/  IMAD R19, R3, R12, R19 ;  /* 0x0000000c03137224 */ /* 0x000fe400078e0213 */
[--C-:B------:R-:W-:Y:S01]  /*0ed0*/  @!P0 IMAD.IADD R17, R17, 0x1, -R3.reuse ;  /* 0x0000000111118824 */ /* 0x100fe200078e0a03 */
[----:B------:R-:W-:Y:S01]  /*0ee0*/  ISETP.GE.AND P0, PT, R23, RZ, PT ;  /* 0x000000ff1700720c */ /* 0x000fe20003f06270 */
[----:B------:R-:W-:Y:S01]  /*0ef0*/  IMAD.MOV.U32 R12, RZ, RZ, R14 ;  /* 0x000000ffff0c7224 */ /* 0x000fe200078e000e */
[----:B------:R-:W-:Y:S01]  /*0f00*/  IABS R23, R26 ;  /* 0x0000001a00177213 */ /* 0x000fe20000000000 */
[--C-:B------:R-:W-:Y:S01]  /*0f10*/  @!P4 IMAD.IADD R13, R13, 0x1, -R3.reuse ;  /* 0x000000010d0dc824 */ /* 0x100fe200078e0a03 */
[----:B------:R-:W-:Y:S01]  /*0f20*/  ISETP.GE.AND P4, PT, R22, RZ, PT ;  /* 0x000000ff1600720c */ /* 0x000fe20003f86270 */
[----:B------:R-:W-:Y:S01]  /*0f30*/  @!P5 IMAD.IADD R16, R16, 0x1, -R3 ;  /* 0x000000011010d824 */ /* 0x000fe200078e0a03 */
[----:B------:R-:W-:Y:S01]  /*0f40*/  IABS R22, R25 ;  /* 0x0000001900167213 */ /* 0x000fe20000000000 */
[----:B------:R-:W-:Y:S01]  /*0f50*/  @!P2 IMAD.MOV R12, RZ, RZ, -R12 ;  /* 0x000000ffff0ca224 */ /* 0x000fe200078e0a0c */
[C---:B------:R-:W-:Y:S01]  /*0f60*/  ISETP.GT.U32.AND P2, PT, R3.reuse, R17, PT ;  /* 0x000000110300720c */ /* 0x040fe20003f44070 */
[----:B------:R-:W-:Y:S01]  /*0f70*/  IMAD.HI.U32 R14, R0, R20, RZ ;  /* 0x00000014000e7227 */ /* 0x000fe200078e00ff */
[----:B------:R-:W-:-:S03]  /*0f80*/  ISETP.GT.U32.AND P5, PT, R3, R16, PT ;  /* 0x000000100300720c */ /* 0x000fc60003fa4070 */
[----:B------:R-:W-:-:S04]  /*0f90*/  IMAD.HI.U32 R18, R0, R22, RZ ;  /* 0x0000001600127227 */ /* 0x000fc800078e00ff */
[----:B------:R-:W-:Y:S02]  /*0fa0*/  IMAD.MOV R21, RZ, RZ, -R14 ;  /* 0x000000ffff157224 */ /* 0x000fe400078e0a0e */
[----:B------:R-:W-:Y:S02]  /*0fb0*/  IMAD.MOV R18, RZ, RZ, -R18 ;  /* 0x000000ffff127224 */ /* 0x000fe400078e0a12 */
[C---:B------:R-:W-:Y:S02]  /*0fc0*/  IMAD R20, R3.reuse, R21, R20 ;  /* 0x0000001503147224 */ /* 0x040fe400078e0214 */
[----:B------:R-:W-:Y:S01]  /*0fd0*/  IMAD R18, R3, R18, R22 ;  /* 0x0000001203127224 */ /* 0x000fe200078e0216 */
[----:B------:R-:W-:Y:S01]  /*0fe0*/  IABS R22, R27 ;  /* 0x0000001b00167213 */ /* 0x000fe20000000000 */
[--C-:B------:R-:W-:Y:S01]  /*0ff0*/  @!P2 IMAD.IADD R17, R17, 0x1, -R3.reuse ;  /* 0x000000011111a824 */ /* 0x100fe200078e0a03 */
[C---:B------:R-:W-:Y:S01]  /*1000*/  ISETP.GT.U32.AND P2, PT, R3.reuse, R20, PT ;  /* 0x000000140300720c */ /* 0x040fe20003f44070 */
[----:B------:R-:W-:Y:S01]  /*1010*/  @!P5 IMAD.IADD R16, R16, 0x1, -R3 ;  /* 0x000000011010d824 */ /* 0x000fe200078e0a03 */
[C---:B------:R-:W-:Y:S01]  /*1020*/  ISETP.GT.U32.AND P5, PT, R3.reuse, R18, PT ;  /* 0x000000120300720c */ /* 0x040fe20003fa4070 */
[----:B------:R-:W-:Y:S01]  /*1030*/  @!P6 IMAD.MOV R13, RZ, RZ, -R13 ;  /* 0x000000ffff0de224 */ /* 0x000fe200078e0a0d */
[----:B------:R-:W-:Y:S01]  /*1040*/  ISETP.GT.U32.AND P6, PT, R3, R19, PT ;  /* 0x000000130300720c */ /* 0x000fe20003fc4070 */
[----:B------:R-:W-:-:S02]  /*1050*/  IMAD.MOV.U32 R14, RZ, RZ, R6 ;  /* 0x000000ffff0e7224 */ /* 0x000fc400078e0006 */
[----:B------:R-:W-:-:S04]  /*1060*/  IMAD.HI.U32 R6, R0, R23, RZ ;  /* 0x0000001700067227 */ /* 0x000fc800078e00ff */
[----:B------:R-:W-:Y:S02]  /*1070*/  IMAD.MOV R6, RZ, RZ, -R6 ;  /* 0x000000ffff067224 */ /* 0x000fe400078e0a06 */
[--C-:B------:R-:W-:Y:S02]  /*1080*/  @!P2 IMAD.IADD R20, R20, 0x1, -R3.reuse ;  /* 0x000000011414a824 */ /* 0x100fe400078e0a03 */
[----:B------:R-:W-:Y:S02]  /*1090*/  @!P5 IMAD.IADD R18, R18, 0x1, -R3 ;  /* 0x000000011212d824 */ /* 0x000fe400078e0a03 */
[C---:B------:R-:W-:Y:S01]  /*10a0*/  IMAD R21, R3.reuse, R6, R23 ;  /* 0x0000000603157224 */ /* 0x040fe200078e0217 */
[----:B------:R-:W-:Y:S01]  /*10b0*/  ISETP.GT.U32.AND P5, PT, R3, R20, PT ;  /* 0x000000140300720c */ /* 0x000fe20003fa4070 */
[----:B------:R-:W-:-:S04]  /*10c0*/  IMAD.HI.U32 R6, R0, R22, RZ ;  /* 0x0000001600067227 */ /* 0x000fc800078e00ff */
[--C-:B------:R-:W-:Y:S01]  /*10d0*/  @!P6 IMAD.IADD R19, R19, 0x1, -R3.reuse ;  /* 0x000000011313e824 */ /* 0x100fe200078e0a03 */
[----:B------:R-:W-:Y:S01]  /*10e0*/  ISETP.GE.AND P6, PT, R25, RZ, PT ;  /* 0x000000ff1900720c */ /* 0x000fe20003fc6270 */
[----:B------:R-:W-:Y:S01]  /*10f0*/  IMAD.MOV R6, RZ, RZ, -R6 ;  /* 0x000000ffff067224 */ /* 0x000fe200078e0a06 */
[----:B------:R-:W-:Y:S01]  /*1100*/  IABS R25, R29 ;  /* 0x0000001d00197213 */ /* 0x000fe20000000000 */
[----:B------:R-:W-:Y:S01]  /*1110*/  @!P3 IMAD.MOV R14, RZ, RZ, -R14 ;  /* 0x000000ffff0eb224 */ /* 0x000fe200078e0a0e */
[C---:B------:R-:W-:Y:S01]  /*1120*/  ISETP.GT.U32.AND P2, PT, R3.reuse, R19, PT ;  /* 0x000000130300720c */ /* 0x040fe20003f44070 */
[C---:B------:R-:W-:Y:S01]  /*1130*/  IMAD R22, R3.reuse, R6, R22 ;  /* 0x0000000603167224 */ /* 0x040fe200078e0216 */
[----:B------:R-:W-:Y:S01]  /*1140*/  ISETP.GE.AND P3, PT, R24, RZ, PT ;  /* 0x000000ff1800720c */ /* 0x000fe20003f66270 */
[----:B------:R-:W-:Y:S01]  /*1150*/  @!P5 IMAD.IADD R20, R20, 0x1, -R3 ;  /* 0x000000011414d824 */ /* 0x000fe200078e0a03 */
[----:B------:R-:W-:Y:S01]  /*1160*/  IABS R24, R28 ;  /* 0x0000001c00187213 */ /* 0x000fe20000000000 */
[----:B------:R-:W-:Y:S01]  /*1170*/  IMAD.HI.U32 R23, R0, R25, RZ ;  /* 0x0000001900177227 */ /* 0x000fe200078e00ff */
[----:B------:R-:W-:-:S03]  /*1180*/  ISETP.GT.U32.AND P5, PT, R3, R22, PT ;  /* 0x000000160300720c */ /* 0x000fc60003fa4070 */
[----:B------:R-:W-:-:S04]  /*1190*/  IMAD.HI.U32 R6, R0, R24, RZ ;  /* 0x0000001800067227 */ /* 0x000fc800078e00ff */
[----:B------:R-:W-:Y:S02]  /*11a0*/  IMAD.MOV R6, RZ, RZ, -R6 ;  /* 0x000000ffff067224 */ /* 0x000fe400078e0a06 */
[----:B------:R-:W-:Y:S01]  /*11b0*/  @!P2 IMAD.IADD R19, R19, 0x1, -R3 ;  /* 0x000000011313a824 */ /* 0x000fe200078e0a03 */
[----:B------:R-:W-:Y:S01]  /*11c0*/  ISETP.GE.AND P2, PT, R26, RZ, PT ;  /* 0x000000ff1a00720c */ /* 0x000fe20003f46270 */
[----:B------:R-:W-:Y:S02]  /*11d0*/  IMAD.MOV R26, RZ, RZ, -R23 ;  /* 0x000000ffff1a7224 */ /* 0x000fe400078e0a17 */
[----:B------:R-:W-:Y:S01]  /*11e0*/  @!P1 IMAD.MOV R17, RZ, RZ, -R17 ;  /* 0x000000ffff119224 */ /* 0x000fe200078e0a11 */
[C---:B------:R-:W-:Y:S01]  /*11f0*/  ISETP.GT.U32.AND P1, PT, R3.reuse, R18, PT ;  /* 0x000000120300720c */ /* 0x040fe20003f24070 */
[C---:B------:R-:W-:Y:S01]  /*1200*/  IMAD R23, R3.reuse, R6, R24 ;  /* 0x0000000603177224 */ /* 0x040fe200078e0218 */
[----:B------:R-:W-:Y:S01]  /*1210*/  IABS R6, R30 ;  /* 0x0000001e00067213 */ /* 0x000fe20000000000 */
[----:B------:R-:W-:Y:S01]  /*1220*/  @!P4 IMAD.MOV R16, RZ, RZ, -R16 ;  /* 0x000000ffff10c224 */ /* 0x000fe200078e0a10 */
[----:B------:R-:W-:Y:S01]  /*1230*/  ISETP.GT.U32.AND P4, PT, R3, R21, PT ;  /* 0x000000150300720c */ /* 0x000fe20003f84070 */
[----:B------:R-:W-:-:S02]  /*1240*/  @!P5 IMAD.IADD R22, R22, 0x1, -R3 ;  /* 0x000000011616d824 */ /* 0x000fc400078e0a03 */
[C---:B------:R-:W-:Y:S02]  /*1250*/  IMAD R24, R3.reuse, R26, R25 ;  /* 0x0000001a03187224 */ /* 0x040fe400078e0219 */
[----:B------:R-:W-:Y:S01]  /*1260*/  IMAD.MOV.U32 R25, RZ, RZ, R6 ;  /* 0x000000ffff197224 */ /* 0x000fe200078e0006 */
[C---:B------:R-:W-:Y:S01]  /*1270*/  ISETP.GT.U32.AND P5, PT, R3.reuse, R22, PT ;  /* 0x000000160300720c */ /* 0x040fe20003fa4070 */
[----:B------:R-:W-:Y:S01]  /*1280*/  @!P3 IMAD.MOV R20, RZ, RZ, -R20 ;  /* 0x000000ffff14b224 */ /* 0x000fe200078e0a14 */
[----:B------:R-:W-:Y:S01]  /*1290*/  ISETP.GT.U32.AND P3, PT, R3, R23, PT ;  /* 0x000000170300720c */ /* 0x000fe20003f64070 */
[----:B------:R-:W-:-:S04]  /*12a0*/  IMAD.HI.U32 R6, R0, R25, RZ ;  /* 0x0000001900067227 */ /* 0x000fc800078e00ff */
[--C-:B------:R-:W-:Y:S01]  /*12b0*/  @!P1 IMAD.IADD R18, R18, 0x1, -R3.reuse ;  /* 0x0000000112129824 */ /* 0x100fe200078e0a03 */
[----:B------:R-:W-:Y:S01]  /*12c0*/  ISETP.GE.AND P1, PT, R27, RZ, PT ;  /* 0x000000ff1b00720c */ /* 0x000fe20003f26270 */
[----:B------:R-:W-:Y:S01]  /*12d0*/  IMAD.MOV R6, RZ, RZ, -R6 ;  /* 0x000000ffff067224 */ /* 0x000fe200078e0a06 */
[----:B------:R-:W-:Y:S01]  /*12e0*/  IABS R27, R32 ;  /* 0x00000020001b7213 */ /* 0x000fe20000000000 */
[----:B------:R-:W-:Y:S01]  /*12f0*/  @!P4 IMAD.IADD R21, R21, 0x1, -R3 ;  /* 0x000000011515c824 */ /* 0x000fe200078e0a03 */
[----:B------:R-:W-:Y:S01]  /*1300*/  ISETP.GE.AND P4, PT, R28, RZ, PT ;  /* 0x000000ff1c00720c */ /* 0x000fe20003f86270 */
[----:B------:R-:W-:Y:S01]  /*1310*/  @!P6 IMAD.MOV R18, RZ, RZ, -R18 ;  /* 0x000000ffff12e224 */ /* 0x000fe200078e0a12 */
[C---:B------:R-:W-:Y:S01]  /*1320*/  ISETP.GT.U32.AND P6, PT, R3.reuse, R24, PT ;  /* 0x000000180300720c */ /* 0x040fe20003fc4070 */
[----:B------:R-:W-:Y:S01]  /*1330*/  IMAD R25, R3, R6, R25 ;  /* 0x0000000603197224 */ /* 0x000fe200078e0219 */
[----:B------:R-:W-:Y:S01]  /*1340*/  IADD3 R28, R2, 0x34, RZ ;  /* 0x00000034021c7810 */ /* 0x000fe20007ffe0ff */
[----:B------:R-:W-:-:S02]  /*1350*/  @!P5 IMAD.IADD R22, R22, 0x1, -R3 ;  /* 0x000000011616d824 */ /* 0x000fc400078e0a03 */
[----:B------:R-:W-:Y:S01]  /*1360*/  @!P3 IMAD.IADD R23, R23, 0x1, -R3 ;  /* 0x000000011717b824 */ /* 0x000fe200078e0a03 */
[C---:B------:R-:W-:Y:S01]  /*1370*/  ISETP.GT.U32.AND P5, PT, R3.reuse, R25, PT ;  /* 0x000000190300720c */ /* 0x040fe20003fa4070 */
[----:B------:R-:W-:Y:S01]  /*1380*/  @!P0 IMAD.MOV R19, RZ, RZ, -R19 ;  /* 0x000000ffff138224 */ /* 0x000fe200078e0a13 */
[----:B------:R-:W-:Y:S01]  /*1390*/  IABS R26, R28 ;  /* 0x0000001c001a7213 */ /* 0x000fe20000000000 */
[----:B------:R-:W-:Y:S01]  /*13a0*/  @!P1 IMAD.MOV R22, RZ, RZ, -R22 ;  /* 0x000000ffff169224 */ /* 0x000fe200078e0a16 */
[----:B------:R-:W-:Y:S02]  /*13b0*/  ISETP.GT.U32.AND P0, PT, R3, R21, PT ;  /* 0x000000150300720c */ /* 0x000fe40003f04070 */
[----:B------:R-:W-:Y:S01]  /*13c0*/  ISETP.GE.AND P3, PT, R30, RZ, PT ;  /* 0x000000ff1e00720c */ /* 0x000fe20003f66270 */
[----:B------:R-:W-:Y:S01]  /*13d0*/  IMAD.HI.U32 R6, R0, R26, RZ ;  /* 0x0000001a00067227 */ /* 0x000fe200078e00ff */
[----:B------:R-:W-:-:S03]  /*13e0*/  IABS R30, R33 ;  /* 0x00000021001e7213 */ /* 0x000fc60000000000 */
[--C-:B------:R-:W-:Y:S01]  /*13f0*/  @!P6 IMAD.IADD R24, R24, 0x1, -R3.reuse ;  /* 0x000000011818e824 */ /* 0x100fe200078e0a03 */
[----:B------:R-:W-:Y:S01]  /*1400*/  ISETP.GT.U32.AND P6, PT, R3, R23, PT ;  /* 0x000000170300720c */ /* 0x000fe20003fc4070 */
[----:B------:R-:W-:Y:S02]  /*1410*/  IMAD.MOV R6, RZ, RZ, -R6 ;  /* 0x000000ffff067224 */ /* 0x000fe400078e0a06 */
[----:B------:R-:W-:Y:S01]  /*1420*/  @!P5 IMAD.IADD R25, R25, 0x1, -R3 ;  /* 0x000000011919d824 */ /* 0x000fe200078e0a03 */
[C---:B------:R-:W-:Y:S01]  /*1430*/  ISETP.GT.U32.AND P5, PT, R3.reuse, R24, PT ;  /* 0x000000180300720c */ /* 0x040fe20003fa4070 */
[C---:B------:R-:W-:Y:S02]  /*1440*/  IMAD R26, R3.reuse, R6, R26 ;  /* 0x00000006031a7224 */ /* 0x040fe400078e021a */
[----:B------:R-:W-:Y:S01]  /*1450*/  IMAD.HI.U32 R6, R0, R27, RZ ;  /* 0x0000001b00067227 */ /* 0x000fe200078e00ff */
[----:B------:R-:W-:-:S03]  /*1460*/  ISETP.GT.U32.AND P1, PT, R3, R25, PT ;  /* 0x000000190300720c */ /* 0x000fc60003f24070 */
[----:B------:R-:W-:Y:S02]  /*1470*/  IMAD.MOV R6, RZ, RZ, -R6 ;  /* 0x000000ffff067224 */ /* 0x000fe400078e0a06 */
[----:B------:R-:W-:Y:S01]  /*1480*/  @!P6 IMAD.IADD R23, R23, 0x1, -R3 ;  /* 0x000000011717e824 */ /* 0x000fe200078e0a03 */
[C---:B------:R-:W-:Y:S01]  /*1490*/  ISETP.GT.U32.AND P6, PT, R3.reuse, R26, PT ;  /* 0x0000001a0300720c */ /* 0x040fe20003fc4070 */
[----:B------:R-:W-:Y:S02]  /*14a0*/  IMAD R27, R3, R6, R27 ;  /* 0x00000006031b7224 */ /* 0x000fe400078e021b */
[--C-:B------:R-:W-:Y:S02]  /*14b0*/  @!P5 IMAD.IADD R24, R24, 0x1, -R3.reuse ;  /* 0x000000011818d824 */ /* 0x100fe400078e0a03 */
[----:B------:R-:W-:Y:S01]  /*14c0*/  @!P0 IMAD.IADD R21, R21, 0x1, -R3 ;  /* 0x0000000115158824 */ /* 0x000fe200078e0a03 */
[----:B------:R-:W-:Y:S01]  /*14d0*/  ISETP.GT.U32.AND P5, PT, R3, R27, PT ;  /* 0x0000001b0300720c */ /* 0x000fe20003fa4070 */
[----:B------:R-:W-:Y:S01]  /*14e0*/  IMAD.HI.U32 R6, R0, R30, RZ ;  /* 0x0000001e00067227 */ /* 0x000fe200078e00ff */
[----:B------:R-:W-:-:S02]  /*14f0*/  ISETP.GE.AND P0, PT, R29, RZ, PT ;  /* 0x000000ff1d00720c */ /* 0x000fc40003f06270 */
[----:B------:R-:W-:Y:S01]  /*1500*/  IABS R29, c[0x0][0x178] ;  /* 0x00005e00001d7a13 */ /* 0x000fe20000000000 */
[----:B------:R-:W-:Y:S01]  /*1510*/  @!P2 IMAD.MOV R21, RZ, RZ, -R21 ;  /* 0x000000ffff15a224 */ /* 0x000fe200078e0a15 */
[----:B------:R-:W-:Y:S01]  /*1520*/  ISETP.GE.AND P2, PT, R28, RZ, PT ;  /* 0x000000ff1c00720c */ /* 0x000fe20003f46270 */
[--C-:B------:R-:W-:Y:S01]  /*1530*/  @!P6 IMAD.IADD R26, R26, 0x1, -R3.reuse ;  /* 0x000000011a1ae824 */ /* 0x100fe200078e0a03 */
[----:B------:R-:W-:Y:S01]  /*1540*/  ISETP.GE.AND P6, PT, R33, RZ, PT ;  /* 0x000000ff2100720c */ /* 0x000fe20003fc6270 */
[----:B------:R-:W-:Y:S01]  /*1550*/  IMAD.HI.U32 R28, R0, R31, RZ ;  /* 0x0000001f001c7227 */ /* 0x000fe200078e00ff */
[----:B------:R-:W1:Y:S03]  /*1560*/  I2F.RP R33, R29 ;  /* 0x0000001d00217306 */ /* 0x000e660000209400 */
[----:B------:R-:W-:Y:S02]  /*1570*/  @!P5 IMAD.IADD R27, R27, 0x1, -R3 ;  /* 0x000000011b1bd824 */ /* 0x000fe400078e0a03 */
[----:B------:R-:W-:-:S02]  /*1580*/  IMAD.MOV R6, RZ, RZ, -R6 ;  /* 0x000000ffff067224 */ /* 0x000fc400078e0a06 */
[----:B------:R-:W-:Y:S01]  /*1590*/  @!P1 IMAD.IADD R25, R25, 0x1, -R3 ;  /* 0x0000000119199824 */ /* 0x000fe200078e0a03 */
[C---:B------:R-:W-:Y:S01]  /*15a0*/  ISETP.GT.U32.AND P5, PT, R3.reuse, R27, PT ;  /* 0x0000001b0300720c */ /* 0x040fe20003fa4070 */
[----:B------:R-:W-:Y:S01]  /*15b0*/  @!P4 IMAD.MOV R23, RZ, RZ, -R23 ;  /* 0x000000ffff17c224 */ /* 0x000fe200078e0a17 */
[----:B------:R-:W-:Y:S01]  /*15c0*/  ISETP.GE.AND P1, PT, R32, RZ, PT ;  /* 0x000000ff2000720c */ /* 0x000fe20003f26270 */
[----:B------:R-:W-:Y:S01]  /*15d0*/  IMAD.MOV R32, RZ, RZ, -R28 ;  /* 0x000000ffff207224 */ /* 0x000fe200078e0a1c */
[C---:B------:R-:W-:Y:S01]  /*15e0*/  ISETP.GT.U32.AND P4, PT, R3.reuse, R26, PT ;  /* 0x0000001a0300720c */ /* 0x040fe20003f84070 */
[C---:B------:R-:W-:Y:S01]  /*15f0*/  IMAD R28, R3.reuse, R6, R30 ;  /* 0x00000006031c7224 */ /* 0x040fe200078e021e */
[C---:B------:R-:W-:Y:S01]  /*1600*/  IADD3 R30, R2.reuse, 0x24, RZ ;  /* 0x00000024021e7810 */ /* 0x040fe20007ffe0ff */
[----:B------:R-:W-:Y:S01]  /*1610*/  IMAD R6, R3, R32, R31 ;  /* 0x0000002003067224 */ /* 0x000fe200078e021f */
[----:B-1----:R-:W1:Y:S01]  /*1620*/  MUFU.RCP R33, R33 ;  /* 0x0000002100217308 */ /* 0x002e620000001000 */
[----:B------:R-:W-:Y:S01]  /*1630*/  IADD3 R31, R2, 0x20, RZ ;  /* 0x00000020021f7810 */ /* 0x000fe20007ffe0ff */
[----:B------:R-:W-:Y:S01]  /*1640*/  @!P0 IMAD.MOV R24, RZ, RZ, -R24 ;  /* 0x000000ffff188224 */ /* 0x000fe200078e0a18 */
[----:B------:R-:W-:Y:S01]  /*1650*/  ISETP.GE.AND P0, PT, R34, RZ, PT ;  /* 0x000000ff2200720c */ /* 0x000fe20003f06270 */
[----:B------:R-:W-:Y:S01]  /*1660*/  @!P3 IMAD.MOV R25, RZ, RZ, -R25 ;  /* 0x000000ffff19b224 */ /* 0x000fe200078e0a19 */
[----:B------:R-:W-:Y:S01]  /*1670*/  IABS R34, R30 ;  /* 0x0000001e00227213 */ /* 0x000fe20000000000 */
[----:B------:R-:W-:Y:S01]  /*1680*/  @!P5 IMAD.IADD R27, R27, 0x1, -R3 ;  /* 0x000000011b1bd824 */ /* 0x000fe200078e0a03 */
[----:B------:R-:W-:-:S02]  /*1690*/  ISETP.GT.U32.AND P5, PT, R3, R28, PT ;  /* 0x0000001c0300720c */ /* 0x000fc40003fa4070 */
[----:B------:R-:W-:Y:S01]  /*16a0*/  IABS R36, R31 ;  /* 0x0000001f00247213 */ /* 0x000fe20000000000 */
[----:B------:R-:W-:Y:S01]  /*16b0*/  @!P1 IMAD.MOV R27, RZ, RZ, -R27 ;  /* 0x000000ffff1b9224 */ /* 0x000fe200078e0a1b */
[----:B------:R-:W-:Y:S01]  /*16c0*/  ISETP.GT.U32.AND P1, PT, R3, R6, PT ;  /* 0x000000060300720c */ /* 0x000fe20003f24070 */
[----:B------:R-:W-:Y:S01]  /*16d0*/  @!P4 IMAD.IADD R26, R26, 0x1, -R3 ;  /* 0x000000011a1ac824 */ /* 0x000fe200078e0a03 */
[----:B------:R-:W-:Y:S01]  /*16e0*/  ISETP.GE.AND P3, PT, R30, RZ, PT ;  /* 0x000000ff1e00720c */ /* 0x000fe20003f66270 */
[----:B------:R-:W-:Y:S01]  /*16f0*/  IMAD.HI.U32 R30, R0, R34, RZ ;  /* 0x00000022001e7227 */ /* 0x000fe200078e00ff */
[----:B------:R-:W-:Y:S02]  /*1700*/  ISETP.GE.AND P4, PT, R31, RZ, PT ;  /* 0x000000ff1f00720c */ /* 0x000fe40003f86270 */
[----:B------:R-:W-:Y:S01]  /*1710*/  IADD3 R32, R2, 0x1c, RZ ;  /* 0x0000001c02207810 */ /* 0x000fe20007ffe0ff */
[----:B------:R-:W-:Y:S01]  /*1720*/  IMAD.HI.U32 R31, R0, R36, RZ ;  /* 0x00000024001f7227 */ /* 0x000fe200078e00ff */
[----:B-1----:R-:W-:-:S02]  /*1730*/  IADD3 R35, R33, 0xffffffe, RZ ;  /* 0x0ffffffe21237810 */ /* 0x002fc40007ffe0ff */
[----:B------:R-:W-:Y:S01]  /*1740*/  IABS R37, R32 ;  /* 0x0000002000257213 */ /* 0x000fe20000000000 */
[----:B------:R-:W-:Y:S02]  /*1750*/  @!P5 IMAD.IADD R28, R28, 0x1, -R3 ;  /* 0x000000011c1cd824 */ /* 0x000fe400078e0a03 */
[----:B------:R-:W-:Y:S02]  /*1760*/  IMAD.MOV R30, RZ, RZ, -R30 ;  /* 0x000000ffff1e7224 */ /* 0x000fe400078e0a1e */
[----:B------:R-:W-:Y:S01]  /*1770*/  IMAD.MOV R33, RZ, RZ, -R31 ;  /* 0x000000ffff217224 */ /* 0x000fe200078e0a1f */
[C---:B------:R-:W-:Y:S01]  /*1780*/  ISETP.GT.U32.AND P5, PT, R3.reuse, R28, PT ;  /* 0x0000001c0300720c */ /* 0x040fe20003fa4070 */
[----:B------:R-:W-:Y:S01]  /*1790*/  @!P2 IMAD.MOV R26, RZ, RZ, -R26 ;  /* 0x000000ffff1aa224 */ /* 0x000fe200078e0a1a */
[----:B------:R-:W-:Y:S01]  /*17a0*/  ISETP.GE.AND P2, PT, R32, RZ, PT ;  /* 0x000000ff2000720c */ /* 0x000fe20003f46270 */
[----:B------:R-:W-:Y:S01]  /*17b0*/  IMAD R32, R3, R30, R34 ;  /* 0x0000001e03207224 */ /* 0x000fe200078e0222 */
[----:B------:R-:W1:Y:S01]  /*17c0*/  F2I.FTZ.U32.TRUNC.NTZ R31, R35 ;  /* 0x00000023001f7305 */ /* 0x000e62000021f000 */
[----:B------:R-:W-:-:S02]  /*17d0*/  @!P1 IMAD.IADD R6, R6, 0x1, -R3 ;  /* 0x0000000106069824 */ /* 0x000fc400078e0a03 */
[C---:B------:R-:W-:Y:S01]  /*17e0*/  IMAD R34, R3.reuse, R33, R36 ;  /* 0x0000002103227224 */ /* 0x040fe200078e0224 */
[----:B------:R-:W-:Y:S01]  /*17f0*/  IADD3 R33, R2, 0x18, RZ ;  /* 0x0000001802217810 */ /* 0x000fe20007ffe0ff */
[----:B------:R-:W-:Y:S01]  /*1800*/  IMAD.MOV.U32 R36, RZ, RZ, R37 ;  /* 0x000000ffff247224 */ /* 0x000fe200078e0025 */
[C---:B------:R-:W-:Y:S02]  /*1810*/  ISETP.GT.U32.AND P1, PT, R3.reuse, R6, PT ;  /* 0x000000060300720c */ /* 0x040fe40003f24070 */
[----:B------:R-:W-:Y:S01]  /*1820*/  IABS R38, R33 ;  /* 0x0000002100267213 */ /* 0x000fe20000000000 */
[----:B------:R-:W-:Y:S01]  /*1830*/  @!P5 IMAD.IADD R28, R28, 0x1, -R3 ;  /* 0x000000011c1cd824 */ /* 0x000fe200078e0a03 */
[----:B------:R-:W-:Y:S01]  /*1840*/  ISETP.GT.U32.AND P5, PT, R3, R32, PT ;  /* 0x000000200300720c */ /* 0x000fe20003fa4070 */
[----:B------:R-:W-:Y:S01]  /*1850*/  IMAD.HI.U32 R30, R0, R36, RZ ;  /* 0x00000024001e7227 */ /* 0x000fe200078e00ff */
[----:B------:R-:W-:-:S03]  /*1860*/  IADD3 R37, R2, 0x14, RZ ;  /* 0x0000001402257810 */ /* 0x000fc60007ffe0ff */
[----:B------:R-:W-:Y:S01]  /*1870*/  IMAD.MOV R30, RZ, RZ, -R30 ;  /* 0x000000ffff1e7224 */ /* 0x000fe200078e0a1e */
[----:B------:R-:W-:Y:S01]  /*1880*/  IABS R42, R37 ;  /* 0x00000025002a7213 */ /* 0x000fe20000000000 */
[----:B------:R-:W-:Y:S02]  /*1890*/  @!P6 IMAD.MOV R28, RZ, RZ, -R28 ;  /* 0x000000ffff1ce224 */ /* 0x000fe400078e0a1c */
[C---:B------:R-:W-:Y:S02]  /*18a0*/  IMAD R36, R3.reuse, R30, R36 ;  /* 0x0000001e03247224 */ /* 0x040fe400078e0224 */
[--C-:B------:R-:W-:Y:S01]  /*18b0*/  @!P1 IMAD.IADD R6, R6, 0x1, -R3.reuse ;  /* 0x0000000106069824 */ /* 0x100fe200078e0a03 */
[C---:B------:R-:W-:Y:S01]  /*18c0*/  ISETP.GT.U32.AND P1, PT, R3.reuse, R34, PT ;  /* 0x000000220300720c */ /* 0x040fe20003f24070 */
[----:B------:R-:W-:Y:S01]  /*18d0*/  @!P5 IMAD.IADD R32, R32, 0x1, -R3 ;  /* 0x000000012020d824 */ /* 0x000fe200078e0a03 */
[----:B------:R-:W-:Y:S01]  /*18e0*/  ISETP.GT.U32.AND P5, PT, R3, R36, PT ;  /* 0x000000240300720c */ /* 0x000fe20003fa4070 */
[----:B-1----:R-:W-:-:S02]  /*18f0*/  IMAD.MOV R40, RZ, RZ, -R31 ;  /* 0x000000ffff287224 */ /* 0x002fc400078e0a1f */
[----:B------:R-:W-:Y:S01]  /*1900*/  IMAD.HI.U32 R35, R0, R38, RZ ;  /* 0x0000002600237227 */ /* 0x000fe200078e00ff */
[----:B------:R-:W-:-:S03]  /*1910*/  ISETP.GT.U32.AND P6, PT, R3, R32, PT ;  /* 0x000000200300720c */ /* 0x000fc60003fc4070 */
[----:B------:R-:W-:Y:S02]  /*1920*/  IMAD R45, R40, R29, RZ ;  /* 0x0000001d282d7224 */ /* 0x000fe400078e02ff */
[----:B------:R-:W-:Y:S02]  /*1930*/  IMAD.MOV R40, RZ, RZ, -R35 ;  /* 0x000000ffff287224 */ /* 0x000fe400078e0a23 */
[----:B------:R-:W-:Y:S02]  /*1940*/  IMAD.MOV.U32 R30, RZ, RZ, RZ ;  /* 0x000000ffff1e7224 */ /* 0x000fe400078e00ff */
[----:B------:R-:W-:-:S04]  /*1950*/  IMAD.HI.U32 R39, R0, R42, RZ ;  /* 0x0000002a00277227 */ /* 0x000fc800078e00ff */
[--C-:B------:R-:W-:Y:S02]  /*1960*/  @!P1 IMAD.IADD R34, R34, 0x1, -R3.reuse ;  /* 0x0000000122229824 */ /* 0x100fe400078e0a03 */
[----:B------:R-:W-:Y:S02]  /*1970*/  @!P5 IMAD.IADD R36, R36, 0x1, -R3 ;  /* 0x000000012424d824 */ /* 0x000fe400078e0a03 */
[----:B------:R-:W-:Y:S01]  /*1980*/  IMAD.HI.U32 R35, R0, R43, RZ ;  /* 0x0000002b00237227 */ /* 0x000fe200078e00ff */
[C---:B------:R-:W-:Y:S02]  /*1990*/  ISETP.GT.U32.AND P1, PT, R3.reuse, R34, PT ;  /* 0x000000220300720c */ /* 0x040fe40003f24070 */
[C---:B------:R-:W-:Y:S01]  /*19a0*/  ISETP.GT.U32.AND P5, PT, R3.reuse, R36, PT ;  /* 0x000000240300720c */ /* 0x040fe20003fa4070 */
[----:B------:R-:W-:Y:S02]  /*19b0*/  IMAD R38, R3, R40, R38 ;  /* 0x0000002803267224 */ /* 0x000fe400078e0226 */
[----:B------:R-:W-:Y:S01]  /*19c0*/  IMAD.HI.U32 R31, R31, R45, R30 ;  /* 0x0000002d1f1f7227 */ /* 0x000fe200078e001e */
[----:B------:R-:W-:-:S03]  /*19d0*/  IADD3 R45, R2, 0x4, RZ ;  /* 0x00000004022d7810 */ /* 0x000fc60007ffe0ff */
[----:B------:R-:W-:Y:S01]  /*19e0*/  IMAD.MOV R39, RZ, RZ, -R39 ;  /* 0x000000ffff277224 */ /* 0x000fe200078e0a27 */
[----:B------:R-:W-:Y:S01]  /*19f0*/  IABS R48, R45 ;  /* 0x0000002d00307213 */ /* 0x000fe20000000000 */
[----:B------:R-:W-:Y:S02]  /*1a00*/  IMAD.MOV R30, RZ, RZ, -R35 ;  /* 0x000000ffff1e7224 */ /* 0x000fe400078e0a23 */
[----:B------:R-:W-:Y:S01]  /*1a10*/  @!P6 IMAD.IADD R32, R32, 0x1, -R3 ;  /* 0x000000012020e824 */ /* 0x000fe200078e0a03 */
[C---:B------:R-:W-:Y:S01]  /*1a20*/  ISETP.GT.U32.AND P6, PT, R3.reuse, R38, PT ;  /* 0x000000260300720c */ /* 0x040fe20003fc4070 */
[C---:B------:R-:W-:Y:S01]  /*1a30*/  IMAD R40, R3.reuse, R39, R42 ;  /* 0x0000002703287224 */ /* 0x040fe200078e022a */
[C---:B------:R-:W-:Y:S01]  /*1a40*/  IADD3 R39, R2.reuse, 0xc, RZ ;  /* 0x0000000c02277810 */ /* 0x040fe20007ffe0ff */
[C---:B------:R-:W-:Y:S01]  /*1a50*/  IMAD R42, R3.reuse, R30, R43 ;  /* 0x0000001e032a7224 */ /* 0x040fe200078e022b */
[----:B------:R-:W-:Y:S01]  /*1a60*/  IADD3 R43, R2, 0x8, RZ ;  /* 0x00000008022b7810 */ /* 0x000fe20007ffe0ff */
[--C-:B------:R-:W-:Y:S01]  /*1a70*/  @!P1 IMAD.IADD R34, R34, 0x1, -R3.reuse ;  /* 0x0000000122229824 */ /* 0x100fe200078e0a03 */
[----:B------:R-:W-:Y:S01]  /*1a80*/  IABS R44, R39 ;  /* 0x00000027002c7213 */ /* 0x000fe20000000000 */
[----:B------:R-:W-:Y:S01]  /*1a90*/  @!P5 IMAD.IADD R36, R36, 0x1, -R3 ;  /* 0x000000012424d824 */ /* 0x000fe200078e0a03 */
[----:B------:R-:W-:Y:S01]  /*1aa0*/  IABS R46, R43 ;  /* 0x0000002b002e7213 */ /* 0x000fe20000000000 */
[----:B------:R-:W-:Y:S01]  /*1ab0*/  @!P3 IMAD.MOV R32, RZ, RZ, -R32 ;  /* 0x000000ffff20b224 */ /* 0x000fe200078e0a20 */
[----:B------:R-:W-:Y:S01]  /*1ac0*/  ISETP.GE.AND P1, PT, R2, RZ, PT ;  /* 0x000000ff0200720c */ /* 0x000fe20003f26270 */
[----:B------:R-:W-:Y:S01]  /*1ad0*/  IMAD.HI.U32 R2, R0, R44, RZ ;  /* 0x0000002c00027227 */ /* 0x000fe200078e00ff */
[----:B------:R-:W-:-:S03]  /*1ae0*/  ISETP.GT.U32.AND P5, PT, R3, R40, PT ;  /* 0x000000280300720c */ /* 0x000fc60003fa4070 */
[----:B------:R-:W-:-:S04]  /*1af0*/  IMAD.HI.U32 R30, R0, R46, RZ ;  /* 0x0000002e001e7227 */ /* 0x000fc800078e00ff */
[----:B------:R-:W-:Y:S01]  /*1b00*/  @!P6 IMAD.IADD R38, R38, 0x1, -R3 ;  /* 0x000000012626e824 */ /* 0x000fe200078e0a03 */
[C---:B------:R-:W-:Y:S01]  /*1b10*/  ISETP.GT.U32.AND P6, PT, R3.reuse, R42, PT ;  /* 0x0000002a0300720c */ /* 0x040fe20003fc4070 */
[----:B------:R-:W-:Y:S02]  /*1b20*/  IMAD.MOV R30, RZ, RZ, -R30 ;  /* 0x000000ffff1e7224 */ /* 0x000fe400078e0a1e */
[----:B------:R-:W-:Y:S02]  /*1b30*/  IMAD.MOV R35, RZ, RZ, -R2 ;  /* 0x000000ffff237224 */ /* 0x000fe400078e0a02 */
[C---:B------:R-:W-:Y:S02]  /*1b40*/  IMAD R46, R3.reuse, R30, R46 ;  /* 0x0000001e032e7224 */ /* 0x040fe400078e022e */
[----:B------:R-:W-:Y:S01]  /*1b50*/  IMAD R44, R3, R35, R44 ;  /* 0x00000023032c7224 */ /* 0x000fe200078e022c */
[----:B------:R-:W-:Y:S01]  /*1b60*/  LOP3.LUT R35, R53, 0x7, RZ, 0xc0, !PT ;  /* 0x0000000735237812 */ /* 0x000fe200078ec0ff */
[----:B------:R-:W-:-:S02]  /*1b70*/  IMAD.MOV.U32 R30, RZ, RZ, R6 ;  /* 0x000000ffff1e7224 */ /* 0x000fc400078e0006 */
[--C-:B------:R-:W-:Y:S01]  /*1b80*/  @!P5 IMAD.IADD R40, R40, 0x1, -R3.reuse ;  /* 0x000000012828d824 */ /* 0x100fe200078e0a03 */
[C---:B------:R-:W-:Y:S01]  /*1b90*/  ISETP.GT.U32.AND P5, PT, R3.reuse, R44, PT ;  /* 0x0000002c0300720c */ /* 0x040fe20003fa4070 */
[----:B------:R-:W-:Y:S01]  /*1ba0*/  @!P0 IMAD.MOV R30, RZ, RZ, -R30 ;  /* 0x000000ffff1e8224 */ /* 0x000fe200078e0a1e */
[C---:B------:R-:W-:Y:S01]  /*1bb0*/  ISETP.GT.U32.AND P0, PT, R3.reuse, R38, PT ;  /* 0x000000260300720c */ /* 0x040fe20003f04070 */
[----:B------:R-:W-:Y:S01]  /*1bc0*/  @!P6 IMAD.IADD R42, R42, 0x1, -R3 ;  /* 0x000000012a2ae824 */ /* 0x000fe200078e0a03 */
[----:B------:R-:W-:Y:S01]  /*1bd0*/  ISETP.GT.U32.AND P6, PT, R3, R40, PT ;  /* 0x000000280300720c */ /* 0x000fe20003fc4070 */
[----:B------:R-:W-:-:S03]  /*1be0*/  IMAD.HI.U32 R2, R0, R48, RZ ;  /* 0x0000003000027227 */ /* 0x000fc600078e00ff */
[----:B------:R-:W-:Y:S01]  /*1bf0*/  ISETP.GT.U32.AND P3, PT, R3, R42, PT ;  /* 0x0000002a0300720c */ /* 0x000fe20003f64070 */
[----:B------:R-:W-:-:S04]  /*1c00*/  IMAD.HI.U32 R0, R0, R52, RZ ;  /* 0x0000003400007227 */ /* 0x000fc800078e00ff */
[----:B------:R-:W-:Y:S02]  /*1c10*/  IMAD.MOV R0, RZ, RZ, -R0 ;  /* 0x000000ffff007224 */ /* 0x000fe400078e0a00 */
[--C-:B------:R-:W-:Y:S02]  /*1c20*/  @!P5 IMAD.IADD R44, R44, 0x1, -R3.reuse ;  /* 0x000000012c2cd824 */ /* 0x100fe400078e0a03 */
[----:B------:R-:W-:Y:S01]  /*1c30*/  @!P0 IMAD.IADD R38, R38, 0x1, -R3 ;  /* 0x0000000126268824 */ /* 0x000fe200078e0a03 */
[----:B------:R-:W-:Y:S01]  /*1c40*/  ISETP.GT.U32.AND P0, PT, R3, R46, PT ;  /* 0x0000002e0300720c */ /* 0x000fe20003f04070 */
[----:B------:R-:W-:Y:S01]  /*1c50*/  IMAD.HI.U32 R31, R31, R56, RZ ;  /* 0x000000381f1f7227 */ /* 0x000fe200078e00ff */
[----:B------:R-:W-:-:S03]  /*1c60*/  ISETP.GT.U32.AND P5, PT, R3, R44, PT ;  /* 0x0000002c0300720c */ /* 0x000fc60003fa4070 */
[----:B------:R-:W-:Y:S01]  /*1c70*/  IMAD R52, R3, R0, R52 ;  /* 0x0000000003347224 */ /* 0x000fe200078e0234 */
[----:B------:R-:W-:Y:S01]  /*1c80*/  LOP3.LUT R0, R53, 0x1c0, RZ, 0xc0, !PT ;  /* 0x000001c035007812 */ /* 0x000fe200078ec0ff */
[----:B------:R-:W-:Y:S02]  /*1c90*/  IMAD.MOV R31, RZ, RZ, -R31 ;  /* 0x000000ffff1f7224 */ /* 0x000fe400078e0a1f */
[--C-:B------:R-:W-:Y:S01]  /*1ca0*/  @!P3 IMAD.IADD R42, R42, 0x1, -R3.reuse ;  /* 0x000000012a2ab824 */ /* 0x100fe200078e0a03 */
[----:B------:R-:W-:Y:S01]  /*1cb0*/  ISETP.GT.U32.AND P3, PT, R3, R52, PT ;  /* 0x000000340300720c */ /* 0x000fe20003f64070 */
[----:B------:R-:W-:Y:S02]  /*1cc0*/  IMAD.MOV R2, RZ, RZ, -R2 ;  /* 0x000000ffff027224 */ /* 0x000fe400078e0a02 */
[----:B------:R-:W-:Y:S02]  /*1cd0*/  IMAD R6, R29, R31, R56 ;  /* 0x0000001f1d067224 */ /* 0x000fe400078e0238 */
[----:B------:R-:W-:Y:S01]  /*1ce0*/  IMAD R48, R3, R2, R48 ;  /* 0x0000000203307224 */ /* 0x000fe200078e0230 */
[----:B------:R-:W-:Y:S01]  /*1cf0*/  SHF.R.U32.HI R2, RZ, 0x2, R0 ;  /* 0x00000002ff027819 */ /* 0x000fe20000011600 */
[--C-:B------:R-:W-:Y:S01]  /*1d00*/  @!P0 IMAD.IADD R46, R46, 0x1, -R3.reuse ;  /* 0x000000012e2e8824 */ /* 0x100fe200078e0a03 */
[----:B------:R-:W-:Y:S01]  /*1d10*/  ISETP.GT.U32.AND P0, PT, R29, R6, PT ;  /* 0x000000061d00720c */ /* 0x000fe20003f04070 */
[--C-:B------:R-:W-:Y:S01]  /*1d20*/  @!P6 IMAD.IADD R40, R40, 0x1, -R3.reuse ;  /* 0x000000012828e824 */ /* 0x100fe200078e0a03 */
[----:B------:R-:W-:Y:S01]  /*1d30*/  ISETP.GT.U32.AND P6, PT, R3, R48, PT ;  /* 0x000000300300720c */ /* 0x000fe20003fc4070 */
[----:B------:R-:W-:Y:S01]  /*1d40*/  @!P5 IMAD.IADD R44, R44, 0x1, -R3 ;  /* 0x000000012c2cd824 */ /* 0x000fe200078e0a03 */
[----:B------:R-:W-:Y:S01]  /*1d50*/  ISETP.GE.AND P5, PT, R33, RZ, PT ;  /* 0x000000ff2100720c */ /* 0x000fe20003fa6270 */
[----:B------:R-:W-:Y:S01]  /*1d60*/  IMAD.SHL.U32 R54, R35, 0x10, RZ ;  /* 0x0000001023367824 */ /* 0x000fe200078e00ff */
[----:B------:R-:W-:Y:S01]  /*1d70*/  LOP3.LUT R0, R50, 0x3fe, R15, 0x78, !PT ;  /* 0x000003fe32007812 */ /* 0x000fe200078e780f */
[----:B------:R-:W-:Y:S01]  /*1d80*/  @!P3 IMAD.IADD R52, R52, 0x1, -R3 ;  /* 0x000000013434b824 */ /* 0x000fe200078e0a03 */
[--C-:B------:R-:W-:Y:S01]  /*1d90*/  LOP3.LUT R2, R2, 0x3fe, R15.reuse, 0x78, !PT ;  /* 0x000003fe02027812 */ /* 0x100fe200078e780f */
[----:B------:R-:W-:Y:S01]  /*1da0*/  @!P2 IMAD.MOV R36, RZ, RZ, -R36 ;  /* 0x000000ffff24a224 */ /* 0x000fe200078e0a24 */
[----:B------:R-:W-:Y:S01]  /*1db0*/  LOP3.LUT R31, R54, 0x30, R15, 0x78, !PT ;  /* 0x00000030361f7812 */ /* 0x000fe200078e780f */
[----:B------:R-:W-:Y:S01]  /*1dc0*/  IMAD.SHL.U32 R15, R53, 0x40, RZ ;  /* 0x00000040350f7824 */ /* 0x000fe200078e00ff */
[----:B------:R-:W-:Y:S01]  /*1dd0*/  ISETP.GT.U32.AND P2, PT, R3, R52, PT ;  /* 0x000000340300720c */ /* 0x000fe20003f44070 */
[----:B------:R-:W-:Y:S01]  /*1de0*/  @!P0 IMAD.IADD R6, R6, 0x1, -R29 ;  /* 0x0000000106068824 */ /* 0x000fe200078e0a1d */
[----:B------:R-:W-:Y:S01]  /*1df0*/  ISETP.GE.AND P0, PT, R41, RZ, PT ;  /* 0x000000ff2900720c */ /* 0x000fe20003f06270 */
[--C-:B------:R-:W-:Y:S01]  /*1e00*/  @!P6 IMAD.IADD R48, R48, 0x1, -R3.reuse ;  /* 0x000000013030e824 */ /* 0x100fe200078e0a03 */
[----:B------:R-:W-:Y:S01]  /*1e10*/  LOP3.LUT R50, R15, 0x3800, RZ, 0xc0, !PT ;  /* 0x000038000f327812 */ /* 0x000fe200078ec0ff */
[----:B------:R-:W-:Y:S01]  /*1e20*/  @!P5 IMAD.MOV R38, RZ, RZ, -R38 ;  /* 0x000000ffff26d224 */ /* 0x000fe200078e0a26 */
[----:B------:R-:W-:Y:S01]  /*1e30*/  ISETP.GT.U32.AND P5, PT, R29, R6, PT ;  /* 0x000000061d00720c */ /* 0x000fe20003fa4070 */
[----:B------:R-:W-:Y:S01]  /*1e40*/  @!P4 IMAD.MOV R34, RZ, RZ, -R34 ;  /* 0x000000ffff22c224 */ /* 0x000fe200078e0a22 */
[----:B------:R-:W-:Y:S01]  /*1e50*/  ISETP.GT.U32.AND P3, PT, R3, R46, PT ;  /* 0x0000002e0300720c */ /* 0x000fe20003f64070 */
[----:B------:R-:W-:Y:S01]  /*1e60*/  IMAD R50, R35, 0x100, R50 ;  /* 0x0000010023327824 */ /* 0x000fe200078e0232 */
[----:B------:R-:W-:Y:S01]  /*1e70*/  ISETP.GT.U32.AND P4, PT, R3, R48, PT ;  /* 0x000000300300720c */ /* 0x000fe20003f84070 */
[----:B------:R-:W-:Y:S01]  /*1e80*/  IMAD R35, R35, 0x90, RZ ;  /* 0x0000009023237824 */ /* 0x000fe200078e02ff */
[----:B------:R-:W-:Y:S01]  /*1e90*/  ISETP.GE.AND P6, PT, R37, RZ, PT ;  /* 0x000000ff2500720c */ /* 0x000fe20003fc6270 */
[----:B------:R-:W-:Y:S01]  /*1ea0*/  @!P2 IMAD.IADD R52, R52, 0x1, -R3 ;  /* 0x000000013434a824 */ /* 0x000fe200078e0a03 */
[----:B------:R-:W-:Y:S01]  /*1eb0*/  ISETP.GE.AND P2, PT, R45, RZ, PT ;  /* 0x000000ff2d00720c */ /* 0x000fe20003f46270 */
[----:B------:R-:W-:Y:S01]  /*1ec0*/  @!P0 IMAD.MOV R42, RZ, RZ, -R42 ;  /* 0x000000ffff2a8224 */ /* 0x000fe200078e0a2a */
[----:B------:R-:W-:Y:S01]  /*1ed0*/  LOP3.LUT R4, R35, R4, RZ, 0x3c, !PT ;  /* 0x0000000423047212 */ /* 0x000fe200078e3cff */
[----:B------:R-:W-:Y:S01]  /*1ee0*/  @!P1 IMAD.MOV R52, RZ, RZ, -R52 ;  /* 0x000000ffff349224 */ /* 0x000fe200078e0a34 */
[----:B------:R-:W-:Y:S01]  /*1ef0*/  ISETP.GE.AND P1, PT, R49, RZ, PT ;  /* 0x000000ff3100720c */ /* 0x000fe20003f26270 */
[----:B------:R-:W-:Y:S01]  /*1f00*/  @!P5 IMAD.IADD R6, R6, 0x1, -R29 ;  /* 0x000000010606d824 */ /* 0x000fe200078e0a1d */
[----:B------:R-:W-:Y:S01]  /*1f10*/  ISETP.NE.AND P0, PT, RZ, c[0x0][0x178], PT ;  /* 0x00005e00ff007a0c */ /* 0x000fe20003f05270 */
[----:B------:R-:W-:Y:S01]  /*1f20*/  @!P3 IMAD.IADD R46, R46, 0x1, -R3 ;  /* 0x000000012e2eb824 */ /* 0x000fe200078e0a03 */
[----:B------:R-:W-:Y:S01]  /*1f30*/  LOP3.LUT R4, R4, 0x400, R15, 0xf8, !PT ;  /* 0x0000040004047812 */ /* 0x000fe200078ef80f */
[----:B------:R-:W-:Y:S01]  /*1f40*/  @!P4 IMAD.IADD R48, R48, 0x1, -R3 ;  /* 0x000000013030c824 */ /* 0x000fe200078e0a03 */
[----:B------:R-:W-:Y:S01]  /*1f50*/  ISETP.NE.AND P5, PT, RZ, c[0x0][0x17c], PT ;  /* 0x00005f00ff007a0c */ /* 0x000fe20003fa5270 */
[----:B------:R-:W-:Y:S01]  /*1f60*/  IMAD.IADD R3, R50, 0x1, R31 ;  /* 0x0000000132037824 */ /* 0x000fe200078e021f */
[----:B------:R-:W-:Y:S01]  /*1f70*/  LOP3.LUT R15, RZ, c[0x0][0x17c], RZ, 0x33, !PT ;  /* 0x00005f00ff0f7a12 */ /* 0x000fe200078e33ff */
[----:B------:R-:W-:Y:S01]  /*1f80*/  IMAD.MOV.U32 R50, RZ, RZ, R48 ;  /* 0x000000ffff327224 */ /* 0x000fe200078e0030 */
[----:B------:R-:W-:Y:S01]  /*1f90*/  ISETP.GE.AND P3, PT, R39, RZ, PT ;  /* 0x000000ff2700720c */ /* 0x000fe20003f66270 */
[----:B------:R-:W-:Y:S01]  /*1fa0*/  @!P6 IMAD.MOV R40, RZ, RZ, -R40 ;  /* 0x000000ffff28e224 */ /* 0x000fe200078e0a28 */
[----:B------:R-:W-:Y:S01]  /*1fb0*/  ISETP.GE.AND P4, PT, R43, RZ, PT ;  /* 0x000000ff2b00720c */ /* 0x000fe20003f86270 */
[----:B------:R-:W-:Y:S01]  /*1fc0*/  @!P2 IMAD.MOV R50, RZ, RZ, -R50 ;  /* 0x000000ffff32a224 */ /* 0x000fe200078e0a32 */
[----:B------:R-:W-:Y:S01]  /*1fd0*/  SEL R122, R15, R9, !P5 ;  /* 0x000000090f7a7207 */ /* 0x000fe20006800000 */
[----:B------:R-:W-:Y:S01]  /*1fe0*/  IMAD R9, R51, c[0x0][0x188], RZ ;  /* 0x0000620033097a24 */ /* 0x000fe200078e02ff */
[C---:B------:R-:W-:Y:S01]  /*1ff0*/  SEL R114, R15.reuse, R20, !P5 ;  /* 0x000000140f727207 */ /* 0x040fe20006800000 */
[----:B------:R-:W-:Y:S01]  /*2000*/  IMAD.MOV.U32 R9, RZ, RZ, R6 ;  /* 0x000000ffff097224 */ /* 0x000fe200078e0006 */
[----:B------:R-:W-:Y:S01]  /*2010*/  SEL R108, R15, R16, !P5 ;  /* 0x000000100f6c7207 */ /* 0x000fe20006800000 */
[----:B------:R-:W-:Y:S01]  /*2020*/  IMAD R122, R122, c[0x0][0x190], RZ ;  /* 0x000064007a7a7a24 */ /* 0x000fe200078e02ff */
[C---:B------:R-:W-:Y:S01]  /*2030*/  LOP3.LUT R20, R51.reuse, 0x60, RZ, 0xfc, !PT ;  /* 0x0000006033147812 */ /* 0x040fe200078efcff */
[----:B------:R-:W-:Y:S01]  /*2040*/  @!P1 IMAD.MOV R9, RZ, RZ, -R9 ;  /* 0x000000ffff099224 */ /* 0x000fe200078e0a09 */
[----:B------:R-:W-:Y:S01]  /*2050*/  LOP3.LUT R16, R51, 0x50, RZ, 0xfc, !PT ;  /* 0x0000005033107812 */ /* 0x000fe200078efcff */
[----:B------:R-:W-:Y:S01]  /*2060*/  @!P3 IMAD.MOV R44, RZ, RZ, -R44 ;  /* 0x000000ffff2cb224 */ /* 0x000fe200078e0a2c */
[C---:B------:R-:W-:Y:S01]  /*2070*/  SEL R7, R15.reuse, R7, !P5 ;  /* 0x000000070f077207 */ /* 0x040fe20006800000 */
[----:B------:R-:W-:Y:S01]  /*2080*/  IMAD R6, R20, c[0x0][0x188], RZ ;  /* 0x0000620014067a24 */ /* 0x000fe200078e02ff */
[C---:B------:R-:W-:Y:S01]  /*2090*/  SEL R8, R15.reuse, R8, !P5 ;  /* 0x000000080f087207 */ /* 0x040fe20006800000 */
[----:B------:R-:W-:Y:S01]  /*20a0*/  @!P4 IMAD.MOV R46, RZ, RZ, -R46 ;  /* 0x000000ffff2ec224 */ /* 0x000fe200078e0a2e */
[----:B------:R-:W-:Y:S01]  /*20b0*/  SEL R116, R15, R10, !P5 ;  /* 0x0000000a0f747207 */ /* 0x000fe20006800000 */
[----:B------:R-:W-:Y:S01]  /*20c0*/  IMAD R6, R16, c[0x0][0x188], RZ ;  /* 0x0000620010067a24 */ /* 0x000fe200078e02ff */
[----:B------:R-:W-:Y:S01]  /*20d0*/  @!P0 LOP3.LUT R9, RZ, c[0x0][0x178], RZ, 0x33, !PT ;  /* 0x00005e00ff098a12 */ /* 0x000fe200078e33ff */
[----:B------:R-:W-:Y:S01]  /*20e0*/  IMAD R6, R7, c[0x0][0x190], RZ ;  /* 0x0000640007067a24 */ /* 0x000fe200078e02ff */
[----:B------:R-:W-:Y:S01]  /*20f0*/  SEL R121, R15, R28, !P5 ;  /* 0x0000001c0f797207 */ /* 0x000fe20006800000 */
[----:B0-----:R-:W-:Y:S01]  /*2100*/  IMAD R5, R8, c[0x0][0x190], RZ ;  /* 0x0000640008057a24 */ /* 0x001fe200078e02ff */
[----:B------:R-:W-:Y:S01]  /*2110*/  LOP3.LUT R28, R51, 0x78, RZ, 0xfc, !PT ;  /* 0x00000078331c7812 */ /* 0x000fe200078efcff */
[----:B------:R-:W-:Y:S01]  /*2120*/  IMAD R116, R116, c[0x0][0x190], RZ ;  /* 0x0000640074747a24 */ /* 0x000fe200078e02ff */
[----:B------:R-:W-:Y:S01]  /*2130*/  SEL R96, R15, R11, !P5 ;  /* 0x0000000b0f607207 */ /* 0x000fe20006800000 */
[----:B------:R-:W-:Y:S01]  /*2140*/  IMAD R9, R9, c[0x0][0x184], RZ ;  /* 0x0000610009097a24 */ /* 0x000fe200078e02ff */
[C---:B------:R-:W-:Y:S01]  /*2150*/  SEL R94, R15.reuse, R12, !P5 ;  /* 0x0000000c0f5e7207 */ /* 0x040fe20006800000 */
        /* <DEDUP_REMOVED lines=19> */
[----:B------:R-:W-:Y:S01]  /*2290*/  SEL R119, R15, R22, !P5 ;  /* 0x000000160f777207 */ /* 0x000fe20006800000 */
[----:B------:R-:W-:Y:S01]  /*22a0*/  IMAD R87, R87, c[0x0][0x190], RZ ;  /* 0x0000640057577a24 */ /* 0x000fe200078e02ff */
[C---:B------:R-:W-:Y:S01]  /*22b0*/  SEL R85, R15.reuse, R24, !P5 ;  /* 0x000000180f557207 */ /* 0x040fe20006800000 */
[----:B------:R-:W-:Y:S01]  /*22c0*/  IMAD R104, R104, c[0x0][0x190], RZ ;  /* 0x0000640068687a24 */ /* 0x000fe200078e02ff */
[----:B------:R-:W-:Y:S01]  /*22d0*/  SEL R57, R15, R26, !P5 ;  /* 0x0000001a0f397207 */ /* 0x000fe20006800000 */
[----:B------:R-:W-:Y:S01]  /*22e0*/  IMAD R119, R119, c[0x0][0x190], RZ ;  /* 0x0000640077777a24 */ /* 0x000fe200078e02ff */
[----:B------:R-:W-:Y:S01]  /*22f0*/  SEL R124, R15, R27, !P5 ;  /* 0x0000001b0f7c7207 */ /* 0x000fe20006800000 */
        /* <DEDUP_REMOVED lines=21> */
[----:B------:R-:W-:Y:S01]  /*2450*/  LEA R28, P1, R9, c[0x0][0x160], 0x1 ;  /* 0x00005800091c7a11 */ /* 0x000fe200078208ff */
        /* <DEDUP_REMOVED lines=9> */
[----:B------:R-:W-:Y:S01]  /*24f0*/  LEA.HI.X.SX32 R29, R9, c[0x0][0x164], 0x1, P1 ;  /* 0x00005900091d7a11 */ /* 0x000fe200008f0eff */
[----:B------:R-:W-:Y:S01]  /*2500*/  STL [R1+0x10], R8 ;  /* 0x0000100801007387 */ /* 0x000fe20000100800 */
[----:B------:R-:W-:Y:S01]  /*2510*/  LEA.HI.X.SX32 R6, R6, c[0x0][0x16c], 0x1, P2 ;  /* 0x00005b0006067a11 */ /* 0x000fe200010f0eff */
[----:B------:R-:W-:Y:S01]  /*2520*/  CS2R R44, SRZ ;  /* 0x00000000002c7805 */ /* 0x000fe2000001ff00 */
[----:B------:R-:W-:Y:S01]  /*2530*/  LEA.HI.X.SX32 R5, R5, c[0x0][0x16c], 0x1, P3 ;  /* 0x00005b0005057a11 */ /* 0x000fe200018f0eff */
[----:B------:R-:W-:Y:S01]  /*2540*/  STL [R1+0x8], R7 ;  /* 0x0000080701007387 */ /* 0x000fe20000100800 */
[----:B------:R-:W-:Y:S01]  /*2550*/  LEA.HI.X.SX32 R122, R122, c[0x0][0x16c], 0x1, P4 ;  /* 0x00005b007a7a7a11 */ /* 0x000fe200020f0eff */
[----:B------:R-:W-:Y:S01]  /*2560*/  CS2R R46, SRZ ;  /* 0x00000000002e7805 */ /* 0x000fe2000001ff00 */
[----:B------:R-:W-:Y:S01]  /*2570*/  LEA.HI.X.SX32 R116, R116, c[0x0][0x16c], 0x1, P5 ;  /* 0x00005b0074747a11 */ /* 0x000fe200028f0eff */
[----:B------:R-:W-:Y:S01]  /*2580*/  STL [R1+0xc], R6 ;  /* 0x00000c0601007387 */ /* 0x000fe20000100800 */
[----:B------:R-:W-:Y:S01]  /*2590*/  LEA R97, P6, R96, c[0x0][0x168], 0x1 ;  /* 0x00005a0060617a11 */ /* 0x000fe200078c08ff */
[----:B------:R-:W-:Y:S01]  /*25a0*/  CS2R R52, SRZ ;  /* 0x0000000000347805 */ /* 0x000fe2000001ff00 */
[----:B------:R-:W-:Y:S01]  /*25b0*/  LEA R95, P0, R94, c[0x0][0x168], 0x1 ;  /* 0x00005a005e5f7a11 */ /* 0x000fe200078008ff */
[----:B------:R0:W-:Y:S01]  /*25c0*/  STL [R1+0x4], R5 ;  /* 0x0000040501007387 */ /* 0x0001e20000100800 */
[----:B------:R-:W-:Y:S01]  /*25d0*/  LEA R103, P1, R102, c[0x0][0x168], 0x1 ;  /* 0x00005a0066677a11 */ /* 0x000fe200078208ff */
[----:B------:R-:W-:Y:S01]  /*25e0*/  CS2R R54, SRZ ;  /* 0x0000000000367805 */ /* 0x000fe2000001ff00 */
[----:B------:R-:W-:-:S02]  /*25f0*/  LEA R101, P2, R100, c[0x0][0x168], 0x1 ;  /* 0x00005a0064657a11 */ /* 0x000fc400078408ff */
[----:B------:R-:W-:Y:S02]  /*2600*/  LEA R99, P3, R98, c[0x0][0x168], 0x1 ;  /* 0x00005a0062637a11 */ /* 0x000fe400078608ff */
[----:B------:R-:W-:Y:S02]  /*2610*/  LEA R109, P4, R108, c[0x0][0x168], 0x1 ;  /* 0x00005a006c6d7a11 */ /* 0x000fe400078808ff */
[----:B------:R-:W-:Y:S02]  /*2620*/  LEA R107, P5, R106, c[0x0][0x168], 0x1 ;  /* 0x00005a006a6b7a11 */ /* 0x000fe400078a08ff */
[----:B------:R-:W-:Y:S02]  /*2630*/  LEA.HI.X.SX32 R96, R96, c[0x0][0x16c], 0x1, P6 ;  /* 0x00005b0060607a11 */ /* 0x000fe400030f0eff */
[----:B------:R-:W-:Y:S02]  /*2640*/  LEA.HI.X.SX32 R94, R94, c[0x0][0x16c], 0x1, P0 ;  /* 0x00005b005e5e7a11 */ /* 0x000fe400000f0eff */
[----:B------:R-:W-:-:S02]  /*2650*/  LEA.HI.X.SX32 R102, R102, c[0x0][0x16c], 0x1, P1 ;  /* 0x00005b0066667a11 */ /* 0x000fc400008f0eff */
[----:B------:R-:W-:Y:S02]  /*2660*/  LEA.HI.X.SX32 R100, R100, c[0x0][0x16c], 0x1, P2 ;  /* 0x00005b0064647a11 */ /* 0x000fe400010f0eff */
[----:B------:R-:W-:Y:S02]  /*2670*/  LEA.HI.X.SX32 R98, R98, c[0x0][0x16c], 0x1, P3 ;  /* 0x00005b0062627a11 */ /* 0x000fe400018f0eff */
[----:B------:R-:W-:Y:S02]  /*2680*/  LEA.HI.X.SX32 R108, R108, c[0x0][0x16c], 0x1, P4 ;  /* 0x00005b006c6c7a11 */ /* 0x000fe400020f0eff */
[----:B------:R-:W-:Y:S02]  /*2690*/  LEA.HI.X.SX32 R106, R106, c[0x0][0x16c], 0x1, P5 ;  /* 0x00005b006a6a7a11 */ /* 0x000fe400028f0eff */
[----:B------:R-:W-:Y:S02]  /*26a0*/  LEA R115, P6, R114, c[0x0][0x168], 0x1 ;  /* 0x00005a0072737a11 */ /* 0x000fe400078c08ff */
[----:B------:R-:W-:-:S02]  /*26b0*/  LEA R105, P0, R104, c[0x0][0x168], 0x1 ;  /* 0x00005a0068697a11 */ /* 0x000fc400078008ff */
[----:B------:R-:W-:Y:S02]  /*26c0*/  LEA R93, P1, R92, c[0x0][0x168], 0x1 ;  /* 0x00005a005c5d7a11 */ /* 0x000fe400078208ff */
[----:B------:R-:W-:Y:S02]  /*26d0*/  LEA R118, P2, R119, c[0x0][0x168], 0x1 ;  /* 0x00005a0077767a11 */ /* 0x000fe400078408ff */
[----:B------:R-:W-:Y:S02]  /*26e0*/  LEA R86, P3, R87, c[0x0][0x168], 0x1 ;  /* 0x00005a0057567a11 */ /* 0x000fe400078608ff */
[----:B------:R-:W-:Y:S02]  /*26f0*/  LEA R84, P4, R85, c[0x0][0x168], 0x1 ;  /* 0x00005a0055547a11 */ /* 0x000fe400078808ff */
[----:B------:R-:W-:Y:S02]  /*2700*/  LEA R40, P5, R56, c[0x0][0x168], 0x1 ;  /* 0x00005a0038287a11 */ /* 0x000fe400078a08ff */
[----:B------:R-:W-:-:S02]  /*2710*/  LOP3.LUT R22, R51, 0x68, RZ, 0xfc, !PT ;  /* 0x0000006833167812 */ /* 0x000fc400078efcff */
[C---:B------:R-:W-:Y:S02]  /*2720*/  LOP3.LUT R18, R51.reuse, 0x58, RZ, 0xfc, !PT ;  /* 0x0000005833127812 */ /* 0x040fe400078efcff */
[----:B------:R-:W-:Y:S01]  /*2730*/  LOP3.LUT R24, R51, 0x70, RZ, 0xfc, !PT ;  /* 0x0000007033187812 */ /* 0x000fe200078efcff */
[----:B------:R-:W-:Y:S01]  /*2740*/  IMAD R10, R22, c[0x0][0x188], RZ ;  /* 0x00006200160a7a24 */ /* 0x000fe200078e02ff */
[----:B------:R-:W-:Y:S01]  /*2750*/  LEA.HI.X.SX32 R114, R114, c[0x0][0x16c], 0x1, P6 ;  /* 0x00005b0072727a11 */ /* 0x000fe200030f0eff */
[----:B------:R-:W-:Y:S01]  /*2760*/  IMAD R10, R18, c[0x0][0x188], RZ ;  /* 0x00006200120a7a24 */ /* 0x000fe200078e02ff */
[----:B------:R-:W-:Y:S01]  /*2770*/  LEA.HI.X.SX32 R104, R104, c[0x0][0x16c], 0x1, P0 ;  /* 0x00005b0068687a11 */ /* 0x000fe200000f0eff */
[----:B------:R-:W-:Y:S01]  /*2780*/  IMAD R24, R24, c[0x0][0x188], RZ ;  /* 0x0000620018187a24 */ /* 0x000fe200078e02ff */
[----:B------:R-:W-:Y:S02]  /*2790*/  LEA.HI.X.SX32 R92, R92, c[0x0][0x16c], 0x1, P1 ;  /* 0x00005b005c5c7a11 */ /* 0x000fe400008f0eff */
[----:B------:R-:W-:-:S02]  /*27a0*/  LEA.HI.X.SX32 R119, R119, c[0x0][0x16c], 0x1, P2 ;  /* 0x00005b0077777a11 */ /* 0x000fc400010f0eff */
[----:B------:R-:W-:Y:S02]  /*27b0*/  LEA.HI.X.SX32 R87, R87, c[0x0][0x16c], 0x1, P3 ;  /* 0x00005b0057577a11 */ /* 0x000fe400018f0eff */
[----:B------:R-:W-:Y:S02]  /*27c0*/  LEA.HI.X.SX32 R85, R85, c[0x0][0x16c], 0x1, P4 ;  /* 0x00005b0055557a11 */ /* 0x000fe400020f0eff */
[----:B------:R-:W-:Y:S02]  /*27d0*/  LEA.HI.X.SX32 R56, R56, c[0x0][0x16c], 0x1, P5 ;  /* 0x00005b0038387a11 */ /* 0x000fe400028f0eff */
[----:B------:R-:W-:Y:S02]  /*27e0*/  LEA R41, P6, R57, c[0x0][0x168], 0x1 ;  /* 0x00005a0039297a11 */ /* 0x000fe400078c08ff */
[----:B------:R-:W-:Y:S02]  /*27f0*/  LEA R125, P0, R124, c[0x0][0x168], 0x1 ;  /* 0x00005a007c7d7a11 */ /* 0x000fe400078008ff */
[----:B------:R-:W-:-:S02]  /*2800*/  LEA R120, P1, R121, c[0x0][0x168], 0x1 ;  /* 0x00005a0079787a11 */ /* 0x000fc400078208ff */
[----:B------:R-:W-:Y:S02]  /*2810*/  LEA R38, P2, R37, c[0x0][0x168], 0x1 ;  /* 0x00005a0025267a11 */ /* 0x000fe400078408ff */
[----:B------:R-:W-:Y:S02]  /*2820*/  LEA R34, P3, R35, c[0x0][0x168], 0x1 ;  /* 0x00005a0023227a11 */ /* 0x000fe400078608ff */
[----:B------:R-:W-:Y:S02]  /*2830*/  LEA R33, P4, R32, c[0x0][0x168], 0x1 ;  /* 0x00005a0020217a11 */ /* 0x000fe400078808ff */
[----:B------:R-:W-:Y:S02]  /*2840*/  LEA R42, P5, R39, c[0x0][0x168], 0x1 ;  /* 0x00005a00272a7a11 */ /* 0x000fe400078a08ff */
[C---:B------:R-:W-:Y:S02]  /*2850*/  LOP3.LUT R27, R51.reuse, 0x38, RZ, 0xfc, !PT ;  /* 0x00000038331b7812 */ /* 0x040fe400078efcff */
[----:B------:R-:W-:-:S02]  /*2860*/  LOP3.LUT R36, R51, 0x40, RZ, 0xfc, !PT ;  /* 0x0000004033247812 */ /* 0x000fc400078efcff */
[----:B------:R-:W-:Y:S01]  /*2870*/  LOP3.LUT R49, R51, 0x48, RZ, 0xfc, !PT ;  /* 0x0000004833317812 */ /* 0x000fe200078efcff */
[----:B0-----:R-:W-:Y:S01]  /*2880*/  IMAD R5, R27, c[0x0][0x188], RZ ;  /* 0x000062001b057a24 */ /* 0x001fe200078e02ff */
[C---:B------:R-:W-:Y:S01]  /*2890*/  LOP3.LUT R14, R51.reuse, 0x20, RZ, 0xfc, !PT ;  /* 0x00000020330e7812 */ /* 0x040fe200078efcff */
[----:B------:R-:W-:Y:S01]  /*28a0*/  IMAD R6, R36, c[0x0][0x188], RZ ;  /* 0x0000620024067a24 */ /* 0x000fe200078e02ff */
[----:B------:R-:W-:Y:S01]  /*28b0*/  LOP3.LUT R15, R51, 0x28, RZ, 0xfc, !PT ;  /* 0x00000028330f7812 */ /* 0x000fe200078efcff */
[----:B------:R-:W-:Y:S01]  /*28c0*/  IMAD R7, R49, c[0x0][0x188], RZ ;  /* 0x0000620031077a24 */ /* 0x000fe200078e02ff */
        /* <DEDUP_REMOVED lines=8> */
[----:B------:R-:W-:Y:S01]  /*2950*/  LEA.HI.X.SX32 R57, R57, c[0x0][0x16c], 0x1, P6 ;  /* 0x00005b0039397a11 */ /* 0x000fe200030f0eff */
[----:B------:R-:W-:Y:S01]  /*2960*/  IMAD R6, R12, c[0x0][0x188], RZ ;  /* 0x000062000c067a24 */ /* 0x000fe200078e02ff */
[----:B------:R-:W-:Y:S01]  /*2970*/  LEA.HI.X.SX32 R124, R124, c[0x0][0x16c], 0x1, P0 ;  /* 0x00005b007c7c7a11 */ /* 0x000fe200000f0eff */
[----:B------:R-:W-:Y:S01]  /*2980*/  IMAD R7, R13, c[0x0][0x188], RZ ;  /* 0x000062000d077a24 */ /* 0x000fe200078e02ff */
        /* <DEDUP_REMOVED lines=12> */
[----:B------:R-:W-:-:S02]  /*2a50*/  LEA.HI.X.SX32 R23, R23, c[0x0][0x16c], 0x1, P6 ;  /* 0x00005b0017177a11 */ /* 0x000fc400030f0eff */
[----:B------:R-:W-:Y:S02]  /*2a60*/  LEA.HI.X.SX32 R25, R25, c[0x0][0x16c], 0x1, P0 ;  /* 0x00005b0019197a11 */ /* 0x000fe400000f0eff */
[----:B------:R-:W-:Y:S02]  /*2a70*/  LEA.HI.X.SX32 R31, R31, c[0x0][0x16c], 0x1, P1 ;  /* 0x00005b001f1f7a11 */ /* 0x000fe400008f0eff */
[----:B------:R-:W-:Y:S02]  /*2a80*/  LEA.HI.X.SX32 R21, R21, c[0x0][0x16c], 0x1, P2 ;  /* 0x00005b0015157a11 */ /* 0x000fe400010f0eff */
[----:B------:R-:W-:Y:S02]  /*2a90*/  LEA.HI.X.SX32 R48, R48, c[0x0][0x16c], 0x1, P3 ;  /* 0x00005b0030307a11 */ /* 0x000fe400018f0eff */
[----:B------:R-:W-:Y:S02]  /*2aa0*/  LEA.HI.X.SX32 R17, R17, c[0x0][0x16c], 0x1, P4 ;  /* 0x00005b0011117a11 */ /* 0x000fe400020f0eff */
[----:B------:R-:W-:-:S02]  /*2ab0*/  LEA.HI.X.SX32 R19, R19, c[0x0][0x16c], 0x1, P5 ;  /* 0x00005b0013137a11 */ /* 0x000fc400028f0eff */
[----:B------:R-:W-:Y:S02]  /*2ac0*/  LOP3.LUT R7, R0, 0x40, RZ, 0x3c, !PT ;  /* 0x0000004000077812 */ /* 0x000fe400078e3cff */
[----:B------:R-:W-:Y:S02]  /*2ad0*/  LOP3.LUT R6, R3, 0x40, RZ, 0x3c, !PT ;  /* 0x0000004003067812 */ /* 0x000fe400078e3cff */
[----:B------:R-:W-:-:S04]  /*2ae0*/  LOP3.LUT R5, R4, 0x40, RZ, 0x3c, !PT ;  /* 0x0000004004057812 */ /* 0x000fc800078e3cff */
.L_x_2:
[----:B------:R-:W0:Y:S01]  /*2af0*/  S2R R6, SR_TID.X ;  /* 0x0000000000067919 */ /* 0x000e220000002100 */
[----:B------:R-:W-:-:S03]  /*2b00*/  PRMT R75, RZ, 0x7610, R75 ;  /* 0x00007610ff4b7816 */ /* 0x000fc6000000004b */
[----:B------:R-:W1:Y:S04]  /*2b10*/  S2R R7, SR_TID.X ;  /* 0x0000000000077919 */ /* 0x000e680000002100 */
[----:B------:R-:W2:Y:S04]  /*2b20*/  S2R R8, SR_TID.X ;  /* 0x0000000000087919 */ /* 0x000ea80000002100 */
[----:B------:R2:W-:Y:S01]  /*2b30*/  STL.64 [R1+0x20], R54 ;  /* 0x0000203601007387 */ /* 0x0005e20000100a00 */
[----:B0-----:R-:W-:-:S04]  /*2b40*/  SHF.R.U32.HI R9, RZ, 0x6, R6 ;  /* 0x00000006ff097819 */ /* 0x001fc80000011606 */
[----:B------:R-:W-:-:S04]  /*2b50*/  SGXT.U32 R9, R9, 0x3 ;  /* 0x000000030909781a */ /* 0x000fc80000000000 */
[C---:B------:R-:W-:Y:S01]  /*2b60*/  LOP3.LUT R10, R9.reuse, 0x8, RZ, 0xfc, !PT ;  /* 0x00000008090a7812 */ /* 0x040fe200078efcff */
[----:B------:R-:W-:Y:S01]  /*2b70*/  IMAD R6, R9, c[0x0][0x188], RZ ;  /* 0x0000620009067a24 */ /* 0x000fe200078e02ff */
[----:B-1----:R-:W-:Y:S02]  /*2b80*/  SHF.R.U32.HI R9, RZ, 0x6, R7 ;  /* 0x00000006ff097819 */ /* 0x002fe40000011607 */
[----:B------:R-:W-:Y:S01]  /*2b90*/  ISETP.GE.AND P1, PT, R10, UR4, PT ;  /* 0x000000040a007c0c */ /* 0x000fe2000bf26270 */
[----:B------:R-:W-:Y:S01]  /*2ba0*/  IMAD.WIDE R6, R6, 0x2, R28 ;  /* 0x0000000206067825 */ /* 0x000fe200078e021c */
[----:B------:R-:W-:Y:S02]  /*2bb0*/  SGXT.U32 R9, R9, 0x3 ;  /* 0x000000030909781a */ /* 0x000fe40000000000 */
[----:B--2---:R-:W-:Y:S02]  /*2bc0*/  SHF.R.U32.HI R54, RZ, 0x6, R8 ;  /* 0x00000006ff367819 */ /* 0x004fe40000011608 */
[----:B------:R-:W-:-:S02]  /*2bd0*/  LOP3.LUT R11, R9, 0x8, RZ, 0xfc, !PT ;  /* 0x00000008090b7812 */ /* 0x000fc400078efcff */
[----:B------:R-:W-:Y:S02]  /*2be0*/  LOP3.LUT R10, R9, 0x10, RZ, 0xfc, !PT ;  /* 0x00000010090a7812 */ /* 0x000fe400078efcff */
[----:B------:R-:W0:Y:S01]  /*2bf0*/  S2R R9, SR_TID.X ;  /* 0x0000000000097919 */ /* 0x000e220000002100 */
[----:B------:R-:W-:-:S04]  /*2c00*/  SGXT.U32 R54, R54, 0x3 ;  /* 0x000000033636781a */ /* 0x000fc80000000000 */
[----:B------:R-:W-:Y:S01]  /*2c10*/  ISETP.GE.AND P0, PT, R54, UR4, PT ;  /* 0x0000000436007c0c */ /* 0x000fe2000bf06270 */
[----:B------:R-:W-:-:S12]  /*2c20*/  IMAD R11, R11, c[0x0][0x188], RZ ;  /* 0x000062000b0b7a24 */ /* 0x000fd800078e02ff */
[----:B------:R1:W2:Y:S01]  /*2c30*/  @!P0 LDG.E.U16 R75, [R6.64] ;  /* 0x00000006064b8981 */ /* 0x0002a2000c1e1500 */
[----:B------:R-:W-:Y:S02]  /*2c40*/  ISETP.GE.AND P0, PT, R10, UR4, PT ;  /* 0x000000040a007c0c */ /* 0x000fe4000bf06270 */
[----:B------:R-:W-:Y:S02]  /*2c50*/  PRMT R91, RZ, 0x7610, R91 ;  /* 0x00007610ff5b7816 */ /* 0x000fe4000000005b */
[----:B0-----:R-:W-:-:S04]  /*2c60*/  SHF.R.U32.HI R10, RZ, 0x6, R9 ;  /* 0x00000006ff0a7819 */ /* 0x001fc80000011609 */
[----:B------:R-:W-:Y:S01]  /*2c70*/  SGXT.U32 R10, R10, 0x3 ;  /* 0x000000030a0a781a */ /* 0x000fe20000000000 */
[----:B-1----:R-:W-:Y:S01]  /*2c80*/  IMAD.WIDE R6, R11, 0x2, R28 ;  /* 0x000000020b067825 */ /* 0x002fe200078e021c */
[----:B------:R-:W-:Y:S02]  /*2c90*/  SHF.R.U32.HI R9, RZ, 0x6, R9 ;  /* 0x00000006ff097819 */ /* 0x000fe40000011609 */
[C---:B------:R-:W-:Y:S02]  /*2ca0*/  LOP3.LUT R11, R10.reuse, 0x10, RZ, 0xfc, !PT ;  /* 0x000000100a0b7812 */ /* 0x040fe400078efcff */
[----:B------:R-:W-:Y:S01]  /*2cb0*/  LOP3.LUT R10, R10, 0x18, RZ, 0xfc, !PT ;  /* 0x000000180a0a7812 */ /* 0x000fe200078efcff */
[----:B------:R0:W3:Y:S01]  /*2cc0*/  @!P1 LDG.E.U16 R91, [R6.64] ;  /* 0x00000006065b9981 */ /* 0x0000e2000c1e1500 */
[----:B------:R-:W-:Y:S01]  /*2cd0*/  SGXT.U32 R9, R9, 0x3 ;  /* 0x000000030909781a */ /* 0x000fe20000000000 */
[----:B------:R-:W-:Y:S01]  /*2ce0*/  IMAD R11, R11, c[0x0][0x188], RZ ;  /* 0x000062000b0b7a24 */ /* 0x000fe200078e02ff */
[----:B------:R-:W-:-:S02]  /*2cf0*/  ISETP.GE.AND P1, PT, R10, UR4, PT ;  /* 0x000000040a007c0c */ /* 0x000fc4000bf26270 */
[----:B------:R-:W-:Y:S02]  /*2d00*/  LOP3.LUT R10, R9, 0x20, RZ, 0xfc, !PT ;  /* 0x00000020090a7812 */ /* 0x000fe400078efcff */
[----:B------:R-:W-:Y:S01]  /*2d10*/  PRMT R90, RZ, 0x7610, R90 ;  /* 0x00007610ff5a7816 */ /* 0x000fe2000000005a */
[----:B0-----:R-:W-:Y:S01]  /*2d20*/  IMAD.WIDE R6, R11, 0x2, R28 ;  /* 0x000000020b067825 */ /* 0x001fe200078e021c */
[----:B------:R-:W-:Y:S02]  /*2d30*/  LOP3.LUT R11, R9, 0x18, RZ, 0xfc, !PT ;  /* 0x00000018090b7812 */ /* 0x000fe400078efcff */
[----:B------:R-:W0:Y:S03]  /*2d40*/  S2R R9, SR_TID.X ;  /* 0x0000000000097919 */ /* 0x000e260000002100 */
[----:B------:R-:W-:Y:S01]  /*2d50*/  IMAD R11, R11, c[0x0][0x188], RZ ;  /* 0x000062000b0b7a24 */ /* 0x000fe200078e02ff */
[----:B------:R1:W4:Y:S01]  /*2d60*/  @!P0 LDG.E.U16 R90, [R6.64] ;  /* 0x00000006065a8981 */ /* 0x000322000c1e1500 */
[----:B------:R-:W-:-:S02]  /*2d70*/  PRMT R89, RZ, 0x7610, R89 ;  /* 0x00007610ff597816 */ /* 0x000fc40000000059 */
[----:B------:R-:W-:Y:S01]  /*2d80*/  ISETP.GE.AND P0, PT, R10, UR4, PT ;  /* 0x000000040a007c0c */ /* 0x000fe2000bf06270 */
[----:B-1----:R-:W-:Y:S02]  /*2d90*/  IMAD.WIDE R6, R11, 0x2, R28 ;  /* 0x000000020b067825 */ /* 0x002fe400078e021c */
[----:B------:R-:W1:Y:S04]  /*2da0*/  S2R R11, SR_TID.X ;  /* 0x00000000000b7919 */ /* 0x000e680000002100 */
[----:B------:R5:W2:Y:S01]  /*2db0*/  @!P1 LDG.E.U16 R89, [R6.64] ;  /* 0x0000000606599981 */ /* 0x000aa2000c1e1500 */
[----:B0-----:R-:W-:-:S04]  /*2dc0*/  SHF.R.U32.HI R9, RZ, 0x6, R9 ;  /* 0x00000006ff097819 */ /* 0x001fc80000011609 */
[----:B------:R-:W-:-:S04]  /*2dd0*/  SGXT.U32 R9, R9, 0x3 ;  /* 0x000000030909781a */ /* 0x000fc80000000000 */
[C---:B------:R-:W-:Y:S02]  /*2de0*/  LOP3.LUT R10, R9.reuse, 0x20, RZ, 0xfc, !PT ;  /* 0x00000020090a7812 */ /* 0x040fe400078efcff */
[----:B------:R-:W-:-:S04]  /*2df0*/  LOP3.LUT R9, R9, 0x28, RZ, 0xfc, !PT ;  /* 0x0000002809097812 */ /* 0x000fc800078efcff */
[----:B------:R-:W-:Y:S02]  /*2e00*/  ISETP.GE.AND P1, PT, R9, UR4, PT ;  /* 0x0000000409007c0c */ /* 0x000fe4000bf26270 */
[----:B------:R-:W0:Y:S01]  /*2e10*/  S2R R9, SR_TID.X ;  /* 0x0000000000097919 */ /* 0x000e220000002100 */
[----:B-1----:R-:W-:Y:S01]  /*2e20*/  SHF.R.U32.HI R11, RZ, 0x6, R11 ;  /* 0x00000006ff0b7819 */ /* 0x002fe2000001160b */
[----:B------:R-:W-:-:S03]  /*2e30*/  IMAD R10, R10, c[0x0][0x188], RZ ;  /* 0x000062000a0a7a24 */ /* 0x000fc600078e02ff */
[----:B------:R-:W-:Y:S01]  /*2e40*/  SGXT.U32 R11, R11, 0x3 ;  /* 0x000000030b0b781a */ /* 0x000fe20000000000 */
[----:B-----5:R-:W-:Y:S01]  /*2e50*/  IMAD.WIDE R6, R10, 0x2, R28 ;  /* 0x000000020a067825 */ /* 0x020fe200078e021c */
[----:B------:R-:W-:Y:S02]  /*2e60*/  PRMT R88, RZ, 0x7610, R88 ;  /* 0x00007610ff587816 */ /* 0x000fe40000000058 */
[----:B------:R-:W-:-:S04]  /*2e70*/  LOP3.LUT R10, R11, 0x28, RZ, 0xfc, !PT ;  /* 0x000000280b0a7812 */ /* 0x000fc800078efcff */
[----:B------:R1:W5:Y:S01]  /*2e80*/  @!P0 LDG.E.U16 R88, [R6.64] ;  /* 0x0000000606588981 */ /* 0x000362000c1e1500 */
[----:B------:R-:W-:Y:S01]  /*2e90*/  IMAD R10, R10, c[0x0][0x188], RZ ;  /* 0x000062000a0a7a24 */ /* 0x000fe200078e02ff */
[----:B------:R-:W-:-:S03]  /*2ea0*/  LOP3.LUT R11, R11, 0x30, RZ, 0xfc, !PT ;  /* 0x000000300b0b7812 */ /* 0x000fc600078efcff */
[----:B-1----:R-:W-:Y:S01]  /*2eb0*/  IMAD.WIDE R6, R10, 0x2, R28 ;  /* 0x000000020a067825 */ /* 0x002fe200078e021c */
[----:B0-----:R-:W-:-:S04]  /*2ec0*/  SHF.R.U32.HI R10, RZ, 0x6, R9 ;  /* 0x00000006ff0a7819 */ /* 0x001fc80000011609 */
[----:B------:R-:W-:Y:S02]  /*2ed0*/  SGXT.U32 R10, R10, 0x3 ;  /* 0x000000030a0a781a */ /* 0x000fe40000000000 */
[----:B------:R-:W-:Y:S02]  /*2ee0*/  PRMT R65, RZ, 0x7610, R65 ;  /* 0x00007610ff417816 */ /* 0x000fe40000000041 */
[----:B------:R-:W-:Y:S02]  /*2ef0*/  ISETP.GE.AND P0, PT, R11, UR4, PT ;  /* 0x000000040b007c0c */ /* 0x000fe4000bf06270 */
[C---:B------:R-:W-:Y:S02]  /*2f00*/  LOP3.LUT R11, R10.reuse, 0x30, RZ, 0xfc, !PT ;  /* 0x000000300a0b7812 */ /* 0x040fe400078efcff */
[----:B------:R-:W-:Y:S01]  /*2f10*/  LOP3.LUT R10, R10, 0x38, RZ, 0xfc, !PT ;  /* 0x000000380a0a7812 */ /* 0x000fe200078efcff */
[----:B------:R0:W2:Y:S01]  /*2f20*/  @!P1 LDG.E.U16 R65, [R6.64] ;  /* 0x0000000606419981 */ /* 0x0000a2000c1e1500 */
[----:B------:R-:W-:-:S02]  /*2f30*/  SHF.R.U32.HI R9, RZ, 0x6, R9 ;  /* 0x00000006ff097819 */ /* 0x000fc40000011609 */
[----:B------:R-:W-:Y:S02]  /*2f40*/  ISETP.GE.AND P1, PT, R10, UR4, PT ;  /* 0x000000040a007c0c */ /* 0x000fe4000bf26270 */
[----:B------:R-:W1:Y:S01]  /*2f50*/  S2R R10, SR_TID.X ;  /* 0x00000000000a7919 */ /* 0x000e620000002100 */
[----:B------:R-:W-:Y:S01]  /*2f60*/  SGXT.U32 R9, R9, 0x3 ;  /* 0x000000030909781a */ /* 0x000fe20000000000 */
[----:B------:R-:W-:-:S03]  /*2f70*/  IMAD R11, R11, c[0x0][0x188], RZ ;  /* 0x000062000b0b7a24 */ /* 0x000fc600078e02ff */
[----:B------:R-:W-:Y:S01]  /*2f80*/  LOP3.LUT R9, R9, 0x38, RZ, 0xfc, !PT ;  /* 0x0000003809097812 */ /* 0x000fe200078efcff */
[----:B0-----:R-:W-:Y:S01]  /*2f90*/  IMAD.WIDE R6, R11, 0x2, R28 ;  /* 0x000000020b067825 */ /* 0x001fe200078e021c */
[----:B------:R-:W-:-:S03]  /*2fa0*/  PRMT R27, RZ, 0x7610, R27 ;  /* 0x00007610ff1b7816 */ /* 0x000fc6000000001b */
[----:B------:R-:W-:-:S03]  /*2fb0*/  IMAD R9, R9, c[0x0][0x188], RZ ;  /* 0x0000620009097a24 */ /* 0x000fc600078e02ff */
[----:B------:R0:W2:Y:S02]  /*2fc0*/  @!P0 LDG.E.U16 R27, [R6.64] ;  /* 0x00000006061b8981 */ /* 0x0000a4000c1e1500 */
[----:B0-----:R-:W-:Y:S02]  /*2fd0*/  IMAD.WIDE R6, R9, 0x2, R28 ;  /* 0x0000000209067825 */ /* 0x001fe400078e021c */
[----:B------:R-:W0:Y:S01]  /*2fe0*/  S2R R9, SR_TID.X ;  /* 0x0000000000097919 */ /* 0x000e220000002100 */
[----:B-1----:R-:W-:-:S04]  /*2ff0*/  SHF.R.U32.HI R11, RZ, 0x6, R10 ;  /* 0x00000006ff0b7819 */ /* 0x002fc8000001160a */
[----:B------:R-:W-:-:S04]  /*3000*/  SGXT.U32 R11, R11, 0x3 ;  /* 0x000000030b0b781a */ /* 0x000fc80000000000 */
[C---:B------:R-:W-:Y:S02]  /*3010*/  LOP3.LUT R12, R11.reuse, 0x40, RZ, 0xfc, !PT ;  /* 0x000000400b0c7812 */ /* 0x040fe400078efcff */
[----:B------:R-:W-:Y:S02]  /*3020*/  LOP3.LUT R11, R11, 0x40, RZ, 0xfc, !PT ;  /* 0x000000400b0b7812 */ /* 0x000fe400078efcff */
[----:B------:R-:W-:Y:S02]  /*3030*/  PRMT R26, RZ, 0x7610, R26 ;  /* 0x00007610ff1a7816 */ /* 0x000fe4000000001a */
[----:B------:R-:W-:Y:S01]  /*3040*/  SHF.R.U32.HI R10, RZ, 0x6, R10 ;  /* 0x00000006ff0a7819 */ /* 0x000fe2000001160a */
[----:B------:R-:W-:Y:S01]  /*3050*/  IMAD R11, R11, c[0x0][0x188], RZ ;  /* 0x000062000b0b7a24 */ /* 0x000fe200078e02ff */
[----:B------:R-:W-:Y:S02]  /*3060*/  ISETP.GE.AND P0, PT, R12, UR4, PT ;  /* 0x000000040c007c0c */ /* 0x000fe4000bf06270 */
[----:B------:R-:W-:Y:S01]  /*3070*/  SGXT.U32 R10, R10, 0x3 ;  /* 0x000000030a0a781a */ /* 0x000fe20000000000 */
[----:B------:R1:W2:Y:S01]  /*3080*/  @!P1 LDG.E.U16 R26, [R6.64] ;  /* 0x00000006061a9981 */ /* 0x0002a2000c1e1500 */
[----:B------:R-:W-:Y:S01]  /*3090*/  PRMT R64, RZ, 0x7610, R64 ;  /* 0x00007610ff407816 */ /* 0x000fe20000000040 */
[----:B-1----:R-:W-:Y:S01]  /*30a0*/  IMAD.WIDE R6, R11, 0x2, R28 ;  /* 0x000000020b067825 */ /* 0x002fe200078e021c */
[----:B------:R-:W-:-:S02]  /*30b0*/  LOP3.LUT R11, R10, 0x48, RZ, 0xfc, !PT ;  /* 0x000000480a0b7812 */ /* 0x000fc400078efcff */
[----:B0-----:R-:W-:-:S05]  /*30c0*/  SHF.R.U32.HI R10, RZ, 0x6, R9 ;  /* 0x00000006ff0a7819 */ /* 0x001fca0000011609 */
[----:B------:R0:W2:Y:S01]  /*30d0*/  @!P0 LDG.E.U16 R64, [R6.64] ;  /* 0x0000000606408981 */ /* 0x0000a2000c1e1500 */
[----:B------:R-:W-:Y:S02]  /*30e0*/  SGXT.U32 R10, R10, 0x3 ;  /* 0x000000030a0a781a */ /* 0x000fe40000000000 */
[----:B------:R-:W-:Y:S02]  /*30f0*/  ISETP.GE.AND P0, PT, R11, UR4, PT ;  /* 0x000000040b007c0c */ /* 0x000fe4000bf06270 */
[----:B------:R-:W-:Y:S02]  /*3100*/  LOP3.LUT R11, R10, 0x48, RZ, 0xfc, !PT ;  /* 0x000000480a0b7812 */ /* 0x000fe400078efcff */
[----:B------:R-:W-:-:S03]  /*3110*/  PRMT R36, RZ, 0x7610, R36 ;  /* 0x00007610ff247816 */ /* 0x000fc60000000024 */
[----:B------:R-:W-:Y:S01]  /*3120*/  IMAD R11, R11, c[0x0][0x188], RZ ;  /* 0x000062000b0b7a24 */ /* 0x000fe200078e02ff */
[----:B------:R-:W-:-:S03]  /*3130*/  SHF.R.U32.HI R9, RZ, 0x6, R9 ;  /* 0x00000006ff097819 */ /* 0x000fc60000011609 */
[----:B0-----:R-:W-:Y:S01]  /*3140*/  IMAD.WIDE R6, R11, 0x2, R28 ;  /* 0x000000020b067825 */ /* 0x001fe200078e021c */
[----:B------:R-:W-:Y:S02]  /*3150*/  LOP3.LUT R10, R10, 0x50, RZ, 0xfc, !PT ;  /* 0x000000500a0a7812 */ /* 0x000fe400078efcff */
[----:B------:R-:W-:Y:S02]  /*3160*/  SGXT.U32 R9, R9, 0x3 ;  /* 0x000000030909781a */ /* 0x000fe40000000000 */
[----:B------:R0:W2:Y:S01]  /*3170*/  @!P0 LDG.E.U16 R36, [R6.64] ;  /* 0x0000000606248981 */ /* 0x0000a2000c1e1500 */
[----:B------:R-:W-:Y:S02]  /*3180*/  ISETP.GE.AND P0, PT, R10, UR4, PT ;  /* 0x000000040a007c0c */ /* 0x000fe4000bf06270 */
[C---:B------:R-:W-:Y:S02]  /*3190*/  LOP3.LUT R12, R9.reuse, 0x58, RZ, 0xfc, !PT ;  /* 0x00000058090c7812 */ /* 0x040fe400078efcff */
[----:B------:R-:W-:-:S02]  /*31a0*/  LOP3.LUT R11, R9, 0x60, RZ, 0xfc, !PT ;  /* 0x00000060090b7812 */ /* 0x000fc400078efcff */
[C---:B------:R-:W-:Y:S02]  /*31b0*/  LOP3.LUT R10, R9.reuse, 0x68, RZ, 0xfc, !PT ;  /* 0x00000068090a7812 */ /* 0x040fe400078efcff */
[----:B------:R-:W-:-:S04]  /*31c0*/  LOP3.LUT R9, R9, 0x70, RZ, 0xfc, !PT ;  /* 0x0000007009097812 */ /* 0x000fc800078efcff */
[----:B------:R-:W-:Y:S02]  /*31d0*/  ISETP.GE.AND P4, PT, R9, UR4, PT ;  /* 0x0000000409007c0c */ /* 0x000fe4000bf86270 */
[----:B------:R-:W-:Y:S01]  /*31e0*/  SHF.R.U32.HI R9, RZ, 0x6, R8 ;  /* 0x00000006ff097819 */ /* 0x000fe20000011608 */
[----:B------:R-:W1:Y:S03]  /*31f0*/  S2R R55, SR_TID.X ;  /* 0x0000000000377919 */ /* 0x000e660000002100 */
[----:B------:R-:W-:-:S04]  /*3200*/  SGXT.U32 R9, R9, 0x3 ;  /* 0x000000030909781a */ /* 0x000fc80000000000 */
[----:B------:R-:W-:Y:S02]  /*3210*/  LOP3.LUT R9, R9, 0x50, RZ, 0xfc, !PT ;  /* 0x0000005009097812 */ /* 0x000fe400078efcff */
[----:B------:R-:W-:-:S03]  /*3220*/  PRMT R5, RZ, 0x7610, R5 ;  /* 0x00007610ff057816 */ /* 0x000fc60000000005 */
[----:B------:R-:W-:-:S04]  /*3230*/  IMAD R9, R9, c[0x0][0x188], RZ ;  /* 0x0000620009097a24 */ /* 0x000fc800078e02ff */
[----:B0-----:R-:W-:-:S05]  /*3240*/  IMAD.WIDE R6, R9, 0x2, R28 ;  /* 0x0000000209067825 */ /* 0x001fca00078e021c */
[----:B------:R0:W2:Y:S01]  /*3250*/  @!P0 LDG.E.U16 R5, [R6.64] ;  /* 0x0000000606058981 */ /* 0x0000a2000c1e1500 */
[----:B------:R-:W-:Y:S02]  /*3260*/  SHF.R.U32.HI R8, RZ, 0x6, R8 ;  /* 0x00000006ff087819 */ /* 0x000fe40000011608 */
[----:B0-----:R-:W-:-:S04]  /*3270*/  LOP3.LUT R7, R54, 0x78, RZ, 0xfc, !PT ;  /* 0x0000007836077812 */ /* 0x001fc800078efcff */
[----:B------:R-:W-:Y:S02]  /*3280*/  ISETP.GE.AND P0, PT, R7, UR4, PT ;  /* 0x0000000407007c0c */ /* 0x000fe4000bf06270 */
[----:B-1----:R-:W-:Y:S02]  /*3290*/  SHF.R.U32.HI R7, RZ, 0x6, R55 ;  /* 0x00000006ff077819 */ /* 0x002fe40000011637 */
[----:B------:R-:W-:Y:S02]  /*32a0*/  SGXT.U32 R8, R8, 0x3 ;  /* 0x000000030808781a */ /* 0x000fe40000000000 */
[----:B------:R-:W-:Y:S02]  /*32b0*/  SGXT.U32 R7, R7, 0x3 ;  /* 0x000000030707781a */ /* 0x000fe40000000000 */
[----:B------:R-:W-:Y:S02]  /*32c0*/  ISETP.GE.AND P1, PT, R12, UR4, PT ;  /* 0x000000040c007c0c */ /* 0x000fe4000bf26270 */
[----:B------:R-:W-:-:S02]  /*32d0*/  ISETP.GE.AND P3, PT, R10, UR4, PT ;  /* 0x000000040a007c0c */ /* 0x000fc4000bf66270 */
[C---:B------:R-:W-:Y:S02]  /*32e0*/  LOP3.LUT R14, R8.reuse, 0x70, RZ, 0xfc, !PT ;  /* 0x00000070080e7812 */ /* 0x040fe400078efcff */
[C---:B------:R-:W-:Y:S02]  /*32f0*/  LOP3.LUT R12, R8.reuse, 0x68, RZ, 0xfc, !PT ;  /* 0x00000068080c7812 */ /* 0x040fe400078efcff */
[C---:B------:R-:W-:Y:S02]  /*3300*/  LOP3.LUT R10, R8.reuse, 0x60, RZ, 0xfc, !PT ;  /* 0x00000060080a7812 */ /* 0x040fe400078efcff */
[----:B------:R-:W-:Y:S02]  /*3310*/  LOP3.LUT R8, R8, 0x58, RZ, 0xfc, !PT ;  /* 0x0000005808087812 */ /* 0x000fe400078efcff */
[----:B------:R-:W-:Y:S02]  /*3320*/  LOP3.LUT R7, R7, 0x78, RZ, 0xfc, !PT ;  /* 0x0000007807077812 */ /* 0x000fe400078efcff */
[----:B------:R-:W-:Y:S01]  /*3330*/  ISETP.GE.AND P2, PT, R11, UR4, PT ;  /* 0x000000040b007c0c */ /* 0x000fe2000bf46270 */
[----:B------:R-:W-:-:S02]  /*3340*/  IMAD R8, R8, c[0x0][0x188], RZ ;  /* 0x0000620008087a24 */ /* 0x000fc400078e02ff */
[----:B------:R-:W-:Y:S02]  /*3350*/  IMAD R10, R10, c[0x0][0x188], RZ ;  /* 0x000062000a0a7a24 */ /* 0x000fe400078e02ff */
[----:B------:R-:W-:Y:S02]  /*3360*/  IMAD R12, R12, c[0x0][0x188], RZ ;  /* 0x000062000c0c7a24 */ /* 0x000fe400078e02ff */
[----:B------:R-:W-:Y:S02]  /*3370*/  IMAD R14, R14, c[0x0][0x188], RZ ;  /* 0x000062000e0e7a24 */ /* 0x000fe400078e02ff */
[----:B------:R-:W-:Y:S01]  /*3380*/  IMAD R7, R7, c[0x0][0x188], RZ ;  /* 0x0000620007077a24 */ /* 0x000fe200078e02ff */
[----:B------:R-:W-:Y:S01]  /*3390*/  PRMT R74, RZ, 0x7610, R74 ;  /* 0x00007610ff4a7816 */ /* 0x000fe2000000004a */
[----:B------:R-:W-:Y:S01]  /*33a0*/  IMAD.WIDE R8, R8, 0x2, R28 ;  /* 0x0000000208087825 */ /* 0x000fe200078e021c */
[----:B------:R-:W-:Y:S02]  /*33b0*/  PRMT R73, RZ, 0x7610, R73 ;  /* 0x00007610ff497816 */ /* 0x000fe40000000049 */
[----:B------:R-:W-:Y:S01]  /*33c0*/  PRMT R72, RZ, 0x7610, R72 ;  /* 0x00007610ff487816 */ /* 0x000fe20000000048 */
[----:B------:R-:W-:Y:S01]  /*33d0*/  IMAD.WIDE R10, R10, 0x2, R28 ;  /* 0x000000020a0a7825 */ /* 0x000fe200078e021c */
[----:B------:R-:W-:Y:S01]  /*33e0*/  PRMT R71, RZ, 0x7610, R71 ;  /* 0x00007610ff477816 */ /* 0x000fe20000000047 */
[----:B------:R0:W2:Y:S01]  /*33f0*/  @!P1 LDG.E.U16 R74, [R8.64] ;  /* 0x00000006084a9981 */ /* 0x0000a2000c1e1500 */
[----:B------:R-:W-:Y:S01]  /*3400*/  PRMT R70, RZ, 0x7610, R70 ;  /* 0x00007610ff467816 */ /* 0x000fe20000000046 */
[----:B------:R-:W-:-:S02]  /*3410*/  IMAD.WIDE R12, R12, 0x2, R28 ;  /* 0x000000020c0c7825 */ /* 0x000fc400078e021c */
[----:B------:R1:W2:Y:S02]  /*3420*/  @!P2 LDG.E.U16 R73, [R10.64] ;  /* 0x000000060a49a981 */ /* 0x0002a4000c1e1500 */
[--C-:B------:R-:W-:Y:S02]  /*3430*/  IMAD.WIDE R14, R14, 0x2, R28.reuse ;  /* 0x000000020e0e7825 */ /* 0x100fe400078e021c */
[----:B------:R0:W2:Y:S02]  /*3440*/  @!P3 LDG.E.U16 R72, [R12.64] ;  /* 0x000000060c48b981 */ /* 0x0000a4000c1e1500 */
[----:B------:R-:W-:Y:S02]  /*3450*/  IMAD.WIDE R6, R7, 0x2, R28 ;  /* 0x0000000207067825 */ /* 0x000fe400078e021c */
[----:B------:R0:W2:Y:S04]  /*3460*/  @!P4 LDG.E.U16 R71, [R14.64] ;  /* 0x000000060e47c981 */ /* 0x0000a8000c1e1500 */
[----:B------:R0:W2:Y:S04]  /*3470*/  @!P0 LDG.E.U16 R70, [R6.64] ;  /* 0x0000000606468981 */ /* 0x0000a8000c1e1500 */
[----:B------:R-:W-:Y:S01]  /*3480*/  BAR.SYNC.DEFER_BLOCKING 0x0 ;  /* 0x0000000000007b1d */ /* 0x000fe20000010000 */
[----:B------:R-:W-:-:S02]  /*3490*/  LOP3.LUT R54, R55, 0x7f, RZ, 0xc0, !PT ;  /* 0x0000007f37367812 */ /* 0x000fc400078ec0ff */
[----:B------:R-:W-:Y:S02]  /*34a0*/  LOP3.LUT R55, R55, 0x7f, RZ, 0xc0, !PT ;  /* 0x0000007f37377812 */ /* 0x000fe400078ec0ff */
[----:B------:R-:W-:-:S03]  /*34b0*/  ISETP.GE.AND P1, PT, R54, UR4, PT ;  /* 0x0000000436007c0c */ /* 0x000fc6000bf26270 */
[----:B------:R-:W-:Y:S01]  /*34c0*/  IMAD R55, R55, c[0x0][0x18c], RZ ;  /* 0x0000630037377a24 */ /* 0x000fe200078e02ff */
[----:B------:R-:W-:Y:S01]  /*34d0*/  PRMT R51, RZ, 0x7610, R51 ;  /* 0x00007610ff337816 */ /* 0x000fe20000000033 */
[----:B0-----:R-:W-:Y:S02]  /*34e0*/  IMAD.MOV.U32 R14, RZ, RZ, R43 ;  /* 0x000000ffff0e7224 */ /* 0x001fe400078e002b */
[----:B------:R-:W-:Y:S02]  /*34f0*/  IMAD.MOV.U32 R15, RZ, RZ, R48 ;  /* 0x000000ffff0f7224 */ /* 0x000fe400078e0030 */
[----:B-1----:R-:W-:Y:S01]  /*3500*/  IMAD.WIDE R10, R55, 0x2, R16 ;  /* 0x00000002370a7825 */ /* 0x002fe200078e0210 */
[----:B------:R-:W-:-:S03]  /*3510*/  PRMT R68, RZ, 0x7610, R68 ;  /* 0x00007610ff447816 */ /* 0x000fc60000000044 */
[----:B------:R-:W-:Y:S02]  /*3520*/  IMAD.MOV.U32 R6, RZ, RZ, R30 ;  /* 0x000000ffff067224 */ /* 0x000fe400078e001e */
[----:B------:R-:W-:Y:S01]  /*3530*/  IMAD.MOV.U32 R7, RZ, RZ, R31 ;  /* 0x000000ffff077224 */ /* 0x000fe200078e001f */
[----:B------:R-:W-:Y:S01]  /*3540*/  PRMT R67, RZ, 0x7610, R67 ;  /* 0x00007610ff437816 */ /* 0x000fe20000000043 */
[C---:B------:R-:W-:Y:S01]  /*3550*/  IMAD.WIDE R12, R55.reuse, 0x2, R14 ;  /* 0x00000002370c7825 */ /* 0x040fe200078e020e */
[----:B------:R0:W2:Y:S01]  /*3560*/  @!P1 LDG.E.U16 R51, [R10.64] ;  /* 0x000000060a339981 */ /* 0x0000a2000c1e1500 */
[----:B------:R-:W-:Y:S02]  /*3570*/  PRMT R66, RZ, 0x7610, R66 ;  /* 0x00007610ff427816 */ /* 0x000fe40000000042 */
[----:B------:R-:W-:Y:S01]  /*3580*/  IMAD.WIDE R30, R55, 0x2, R22 ;  /* 0x00000002371e7825 */ /* 0x000fe200078e0216 */
[----:B------:R1:W2:Y:S01]  /*3590*/  @!P1 LDG.E.U16 R68, [R12.64] ;  /* 0x000000060c449981 */ /* 0x0002a2000c1e1500 */
[----:B------:R-:W-:-:S02]  /*35a0*/  PRMT R49, RZ, 0x7610, R49 ;  /* 0x00007610ff317816 */ /* 0x000fc40000000031 */
[----:B------:R-:W-:Y:S01]  /*35b0*/  PRMT R63, RZ, 0x7610, R63 ;  /* 0x00007610ff3f7816 */ /* 0x000fe2000000003f */
[----:B------:R3:W2:Y:S01]  /*35c0*/  @!P1 LDG.E.U16 R66, [R30.64] ;  /* 0x000000061e429981 */ /* 0x0006a2000c1e1500 */
[----:B0-----:R-:W-:-:S04]  /*35d0*/  IMAD.WIDE R10, R55, 0x2, R6 ;  /* 0x00000002370a7825 */ /* 0x001fc800078e0206 */
[----:B-1----:R-:W-:Y:S01]  /*35e0*/  IMAD.MOV.U32 R12, RZ, RZ, R24 ;  /* 0x000000ffff0c7224 */ /* 0x002fe200078e0018 */
[----:B------:R0:W2:Y:S01]  /*35f0*/  @!P1 LDG.E.U16 R67, [R10.64] ;  /* 0x000000060a439981 */ /* 0x0000a2000c1e1500 */
[----:B------:R-:W-:-:S04]  /*3600*/  IMAD.MOV.U32 R13, RZ, RZ, R25 ;  /* 0x000000ffff0d7224 */ /* 0x000fc800078e0019 */
[----:B------:R-:W-:-:S04]  /*3610*/  IMAD.WIDE R24, R55, 0x2, R12 ;  /* 0x0000000237187825 */ /* 0x000fc800078e020c */
[----:B0-----:R-:W-:Y:S01]  /*3620*/  IMAD.MOV.U32 R10, RZ, RZ, R33 ;  /* 0x000000ffff0a7224 */ /* 0x001fe200078e0021 */
[----:B------:R0:W2:Y:S01]  /*3630*/  @!P1 LDG.E.U16 R49, [R24.64] ;  /* 0x0000000618319981 */ /* 0x0000a2000c1e1500 */
[----:B------:R-:W-:-:S04]  /*3640*/  IMAD.MOV.U32 R11, RZ, RZ, R32 ;  /* 0x000000ffff0b7224 */ /* 0x000fc800078e0020 */
[----:B---3--:R-:W-:Y:S01]  /*3650*/  IMAD.WIDE R30, R55, 0x2, R10 ;  /* 0x00000002371e7825 */ /* 0x008fe200078e020a */
[----:B------:R-:W-:-:S03]  /*3660*/  PRMT R69, RZ, 0x7610, R69 ;  /* 0x00007610ff457816 */ /* 0x000fc60000000045 */
[C---:B------:R-:W-:Y:S01]  /*3670*/  IMAD.WIDE R8, R55.reuse, 0x2, R18 ;  /* 0x0000000237087825 */ /* 0x040fe200078e0212 */
[----:B------:R1:W3:Y:S03]  /*3680*/  @!P1 LDG.E.U16 R63, [R30.64] ;  /* 0x000000061e3f9981 */ /* 0x0002e6000c1e1500 */
[--C-:B0-----:R-:W-:Y:S01]  /*3690*/  IMAD.MOV.U32 R24, RZ, RZ, R42.reuse ;  /* 0x000000ffff187224 */ /* 0x101fe200078e002a */
[----:B------:R-:W-:Y:S01]  /*36a0*/  PRMT R42, RZ, 0x7610, R42 ;  /* 0x00007610ff2a7816 */ /* 0x000fe2000000002a */
[----:B------:R0:W2:Y:S01]  /*36b0*/  @!P1 LDG.E.U16 R69, [R8.64] ;  /* 0x0000000608459981 */ /* 0x0000a2000c1e1500 */
[----:B------:R-:W-:Y:S01]  /*36c0*/  PRMT R50, RZ, 0x7610, R50 ;  /* 0x00007610ff327816 */ /* 0x000fe20000000032 */
[----:B-1----:R-:W-:Y:S01]  /*36d0*/  IMAD.WIDE R30, R55, 0x2, R120 ;  /* 0x00000002371e7825 */ /* 0x002fe200078e0278 */
[----:B------:R-:W-:-:S03]  /*36e0*/  PRMT R43, RZ, 0x7610, R43 ;  /* 0x00007610ff2b7816 */ /* 0x000fc6000000002b */
[C---:B0-----:R-:W-:Y:S01]  /*36f0*/  IMAD.WIDE R8, R55.reuse, 0x2, R20 ;  /* 0x0000000237087825 */ /* 0x041fe200078e0214 */
[----:B------:R0:W2:Y:S03]  /*3700*/  @!P1 LDG.E.U16 R42, [R30.64] ;  /* 0x000000061e2a9981 */ /* 0x0000a6000c1e1500 */
[----:B------:R-:W-:Y:S01]  /*3710*/  IMAD.MOV.U32 R25, RZ, RZ, R39 ;  /* 0x000000ffff197224 */ /* 0x000fe200078e0027 */
[----:B------:R1:W2:Y:S01]  /*3720*/  @!P1 LDG.E.U16 R50, [R8.64] ;  /* 0x0000000608329981 */ /* 0x0002a2000c1e1500 */
[----:B------:R-:W-:Y:S01]  /*3730*/  IMAD.WIDE R32, R55, 0x2, R34 ;  /* 0x0000000237207825 */ /* 0x000fe200078e0222 */
[----:B------:R-:W-:Y:S02]  /*3740*/  PRMT R48, RZ, 0x7610, R48 ;  /* 0x00007610ff307816 */ /* 0x000fe40000000030 */
[----:B0-----:R-:W0:Y:S01]  /*3750*/  S2R R31, SR_TID.X ;  /* 0x00000000001f7919 */ /* 0x001e220000002100 */
[----:B------:R-:W-:Y:S01]  /*3760*/  LOP3.LUT R125, R125, R124, RZ, 0x3c, !PT ;  /* 0x0000007c7d7d7212 */ /* 0x000fe200078e3cff */
[----:B-1----:R-:W-:-:S02]  /*3770*/  IMAD.WIDE R8, R55, 0x2, R24 ;  /* 0x0000000237087825 */ /* 0x002fc400078e0218 */
[----:B------:R1:W2:Y:S01]  /*3780*/  @!P1 LDG.E.U16 R43, [R32.64] ;  /* 0x00000006202b9981 */ /* 0x0002a2000c1e1500 */
[C---:B------:R-:W-:Y:S02]  /*3790*/  LOP3.LUT R124, R125.reuse, R124, RZ, 0x3c, !PT ;  /* 0x0000007c7d7c7212 */ /* 0x040fe400078e3cff */
[----:B------:R-:W-:Y:S01]  /*37a0*/  PRMT R62, RZ, 0x7610, R62 ;  /* 0x00007610ff3e7816 */ /* 0x000fe2000000003e */
[----:B------:R4:W2:Y:S01]  /*37b0*/  @!P1 LDG.E.U16 R48, [R8.64] ;  /* 0x0000000608309981 */ /* 0x0008a2000c1e1500 */
[----:B------:R-:W-:Y:S01]  /*37c0*/  LOP3.LUT R125, R125, R124, RZ, 0x3c, !PT ;  /* 0x0000007c7d7d7212 */ /* 0x000fe200078e3cff */
[----:B-1----:R-:W-:Y:S02]  /*37d0*/  IMAD.MOV.U32 R32, RZ, RZ, R38 ;  /* 0x000000ffff207224 */ /* 0x002fe400078e0026 */
[----:B------:R-:W-:Y:S02]  /*37e0*/  IMAD.MOV.U32 R33, RZ, RZ, R37 ;  /* 0x000000ffff217224 */ /* 0x000fe400078e0025 */
[----:B------:R-:W-:-:S02]  /*37f0*/  IMAD R30, R54, c[0x0][0x18c], RZ ;  /* 0x00006300361e7a24 */ /* 0x000fc400078e02ff */
[----:B----4-:R-:W-:Y:S01]  /*3800*/  IMAD.WIDE R8, R55, 0x2, R32 ;  /* 0x0000000237087825 */ /* 0x010fe200078e0220 */
[----:B------:R-:W-:-:S04]  /*3810*/  PRMT R61, RZ, 0x7610, R61 ;  /* 0x00007610ff3d7816 */ /* 0x000fc8000000003d */
[----:B------:R1:W4:Y:S01]  /*3820*/  @!P1 LDG.E.U16 R62, [R8.64] ;  /* 0x00000006083e9981 */ /* 0x000322000c1e1500 */
[----:B------:R-:W-:Y:S02]  /*3830*/  IMAD.MOV.U32 R54, RZ, RZ, R41 ;  /* 0x000000ffff367224 */ /* 0x000fe400078e0029 */
[----:B------:R-:W-:Y:S01]  /*3840*/  IMAD.MOV.U32 R55, RZ, RZ, R57 ;  /* 0x000000ffff377224 */ /* 0x000fe200078e0039 */
[----:B------:R-:W-:Y:S01]  /*3850*/  PRMT R41, RZ, 0x7610, R41 ;  /* 0x00007610ff297816 */ /* 0x000fe20000000029 */
[----:B-1----:R-:W-:Y:S01]  /*3860*/  IMAD.WIDE R8, R30, 0x2, R124 ;  /* 0x000000021e087825 */ /* 0x002fe200078e027c */
[----:B0-----:R-:W-:-:S04]  /*3870*/  LOP3.LUT R31, R31, 0x7f, RZ, 0xc0, !PT ;  /* 0x0000007f1f1f7812 */ /* 0x001fc800078ec0ff */
[----:B------:R0:W2:Y:S02]  /*3880*/  @!P1 LDG.E.U16 R61, [R8.64] ;  /* 0x00000006083d9981 */ /* 0x0000a4000c1e1500 */
[----:B0-----:R-:W-:-:S05]  /*3890*/  IMAD.WIDE R8, R30, 0x2, R54 ;  /* 0x000000021e087825 */ /* 0x001fca00078e0236 */
[----:B------:R0:W2:Y:S01]  /*38a0*/  @!P1 LDG.E.U16 R41, [R8.64] ;  /* 0x0000000608299981 */ /* 0x0000a2000c1e1500 */
[----:B------:R-:W-:Y:S01]  /*38b0*/  IMAD.MOV.U32 R30, RZ, RZ, R40 ;  /* 0x000000ffff1e7224 */ /* 0x000fe200078e0028 */
[----:B------:R-:W-:Y:S01]  /*38c0*/  PRMT R60, RZ, 0x7610, R60 ;  /* 0x00007610ff3c7816 */ /* 0x000fe2000000003c */
[----:B0-----:R-:W-:Y:S02]  /*38d0*/  IMAD R9, R31, c[0x0][0x18c], RZ ;  /* 0x000063001f097a24 */ /* 0x001fe400078e02ff */
[----:B------:R-:W-:-:S04]  /*38e0*/  IMAD.MOV.U32 R31, RZ, RZ, R56 ;  /* 0x000000ffff1f7224 */ /* 0x000fc800078e0038 */
[----:B------:R-:W-:-:S05]  /*38f0*/  IMAD.WIDE R8, R9, 0x2, R30 ;  /* 0x0000000209087825 */ /* 0x000fca00078e021e */
[----:B------:R0:W2:Y:S04]  /*3900*/  @!P1 LDG.E.U16 R60, [R8.64] ;  /* 0x00000006083c9981 */ /* 0x0000a8000c1e1500 */
[----:B0-----:R-:W0:Y:S01]  /*3910*/  S2R R9, SR_TID.X ;  /* 0x0000000000097919 */ /* 0x001e220000002100 */
[----:B------:R-:W-:Y:S02]  /*3920*/  PRMT R40, RZ, 0x7610, R40 ;  /* 0x00007610ff287816 */ /* 0x000fe40000000028 */
[----:B0-----:R-:W-:-:S05]  /*3930*/  LOP3.LUT R9, R9, 0x7f, RZ, 0xc0, !PT ;  /* 0x0000007f09097812 */ /* 0x001fca00078ec0ff */
[----:B------:R-:W-:-:S04]  /*3940*/  IMAD R9, R9, c[0x0][0x18c], RZ ;  /* 0x0000630009097a24 */ /* 0x000fc800078e02ff */
        /* <DEDUP_REMOVED lines=13> */
[----:B------:R0:W3:Y:S04]  /*3a20*/  @!P1 LDG.E.U16 R39, [R8.64] ;  /* 0x0000000608279981 */ /* 0x0000e8000c1e1500 */
[----:B0-----:R-:W0:Y:S01]  /*3a30*/  S2R R9, SR_TID.X ;  /* 0x0000000000097919 */ /* 0x001e220000002100 */
[----:B------:R-:W-:-:S04]  /*3a40*/  LOP3.LUT R93, R93, R92, RZ, 0x3c, !PT ;  /* 0x0000005c5d5d7212 */ /* 0x000fc800078e3cff */
[----:B------:R-:W-:-:S04]  /*3a50*/  LOP3.LUT R92, R93, R92, RZ, 0x3c, !PT ;  /* 0x0000005c5d5c7212 */ /* 0x000fc800078e3cff */
[----:B------:R-:W-:Y:S02]  /*3a60*/  LOP3.LUT R93, R93, R92, RZ, 0x3c, !PT ;  /* 0x0000005c5d5d7212 */ /* 0x000fe400078e3cff */
        /* <DEDUP_REMOVED lines=43> */
[C---:B------:R-:W-:Y:S01]  /*3d20*/  LOP3.LUT R98, R99.reuse, R98, RZ, 0x3c, !PT ;  /* 0x0000006263627212 */ /* 0x040fe200078e3cff */
[----:B--2---:R1:W-:Y:S03]  /*3d30*/  STS.U16 [R2+0x8000], R75 ;  /* 0x0080004b02007388 */ /* 0x0043e60000000400 */
[----:B------:R-:W-:Y:S02]  /*3d40*/  LOP3.LUT R99, R99, R98, RZ, 0x3c, !PT ;  /* 0x0000006263637212 */ /* 0x000fe400078e3cff */
[----:B-1----:R-:W-:Y:S02]  /*3d50*/  PRMT R75, RZ, 0x7610, R75 ;  /* 0x00007610ff4b7816 */ /* 0x002fe4000000004b */
[----:B0-----:R-:W-:-:S05]  /*3d60*/  LOP3.LUT R9, R9, 0x7f, RZ, 0xc0, !PT ;  /* 0x0000007f09097812 */ /* 0x001fca00078ec0ff */
[----:B------:R-:W-:-:S04]  /*3d70*/  IMAD R9, R9, c[0x0][0x18c], RZ ;  /* 0x0000630009097a24 */ /* 0x000fc800078e02ff */
[----:B------:R-:W-:-:S05]  /*3d80*/  IMAD.WIDE R8, R9, 0x2, R98 ;  /* 0x0000000209087825 */ /* 0x000fca00078e0262 */
[----:B------:R0:W2:Y:S04]  /*3d90*/  @!P1 LDG.E.U16 R75, [R8.64] ;  /* 0x00000006084b9981 */ /* 0x0000a8000c1e1500 */
[----:B0-----:R-:W0:Y:S04]  /*3da0*/  S2R R8, SR_TID.X ;  /* 0x0000000000087919 */ /* 0x001e280000002100 */
[----:B------:R-:W1:Y:S01]  /*3db0*/  S2R R9, SR_TID.X ;  /* 0x0000000000097919 */ /* 0x000e620000002100 */
[----:B------:R-:W-:-:S03]  /*3dc0*/  LOP3.LUT R101, R101, R100, RZ, 0x3c, !PT ;  /* 0x0000006465657212 */ /* 0x000fc600078e3cff */
[----:B------:R0:W-:Y:S01]  /*3dd0*/  STS.U16 [R2+0x8400], R91 ;  /* 0x0084005b02007388 */ /* 0x0001e20000000400 */
[----:B------:R-:W-:-:S03]  /*3de0*/  LOP3.LUT R100, R101, R100, RZ, 0x3c, !PT ;  /* 0x0000006465647212 */ /* 0x000fc600078e3cff */
[----:B------:R0:W-:Y:S01]  /*3df0*/  STS.U16 [R2+0x8800], R90 ;  /* 0x0088005a02007388 */ /* 0x0001e20000000400 */
[----:B------:R-:W-:Y:S02]  /*3e00*/  LOP3.LUT R103, R103, R102, RZ, 0x3c, !PT ;  /* 0x0000006667677212 */ /* 0x000fe400078e3cff */
[----:B0-----:R-:W-:Y:S02]  /*3e10*/  LOP3.LUT R91, R8, 0x7f, RZ, 0xc0, !PT ;  /* 0x0000007f085b7812 */ /* 0x001fe400078ec0ff */
[----:B-1----:R-:W-:-:S03]  /*3e20*/  LOP3.LUT R9, R9, 0x7f, RZ, 0xc0, !PT ;  /* 0x0000007f09097812 */ /* 0x002fc600078ec0ff */
[----:B------:R-:W-:Y:S02]  /*3e30*/  IMAD R90, R91, c[0x0][0x18c], RZ ;  /* 0x000063005b5a7a24 */ /* 0x000fe400078e02ff */
[----:B------:R-:W0:Y:S01]  /*3e40*/  S2R R91, SR_TID.X ;  /* 0x00000000005b7919 */ /* 0x000e220000002100 */
[----:B------:R-:W-:Y:S01]  /*3e50*/  LOP3.LUT R101, R101, R100, RZ, 0x3c, !PT ;  /* 0x0000006465657212 */ /* 0x000fe200078e3cff */
[----:B------:R-:W-:Y:S01]  /*3e60*/  IMAD R9, R9, c[0x0][0x18c], RZ ;  /* 0x0000630009097a24 */ /* 0x000fe200078e02ff */
[----:B------:R-:W-:Y:S02]  /*3e70*/  LOP3.LUT R102, R103, R102, RZ, 0x3c, !PT ;  /* 0x0000006667667212 */ /* 0x000fe400078e3cff */
[----:B------:R-:W-:Y:S01]  /*3e80*/  PRMT R110, RZ, 0x7610, R110 ;  /* 0x00007610ff6e7816 */ /* 0x000fe2000000006e */
[----:B------:R-:W-:Y:S01]  /*3e90*/  IMAD.WIDE R8, R9, 0x2, R100 ;  /* 0x0000000209087825 */ /* 0x000fe200078e0264 */
[----:B------:R-:W-:Y:S02]  /*3ea0*/  LOP3.LUT R95, R95, R94, RZ, 0x3c, !PT ;  /* 0x0000005e5f5f7212 */ /* 0x000fe400078e3cff */
[----:B------:R-:W-:-:S02]  /*3eb0*/  LOP3.LUT R103, R103, R102, RZ, 0x3c, !PT ;  /* 0x0000006667677212 */ /* 0x000fc400078e3cff */
[----:B------:R-:W-:Y:S01]  /*3ec0*/  LOP3.LUT R94, R95, R94, RZ, 0x3c, !PT ;  /* 0x0000005e5f5e7212 */ /* 0x000fe200078e3cff */
[----:B------:R1:W2:Y:S01]  /*3ed0*/  @!P1 LDG.E.U16 R110, [R8.64] ;  /* 0x00000006086e9981 */ /* 0x0002a2000c1e1500 */
[----:B------:R-:W-:Y:S02]  /*3ee0*/  PRMT R111, RZ, 0x7610, R111 ;  /* 0x00007610ff6f7816 */ /* 0x000fe4000000006f */
[----:B------:R-:W-:Y:S02]  /*3ef0*/  LOP3.LUT R97, R97, R96, RZ, 0x3c, !PT ;  /* 0x0000006061617212 */ /* 0x000fe400078e3cff */
[----:B------:R-:W-:Y:S02]  /*3f00*/  LOP3.LUT R95, R95, R94, RZ, 0x3c, !PT ;  /* 0x0000005e5f5f7212 */ /* 0x000fe400078e3cff */
[----:B------:R-:W-:Y:S01]  /*3f10*/  LOP3.LUT R96, R97, R96, RZ, 0x3c, !PT ;  /* 0x0000006061607212 */ /* 0x000fe200078e3cff */
[----:B-1----:R-:W-:Y:S01]  /*3f20*/  IMAD.WIDE R8, R90, 0x2, R102 ;  /* 0x000000025a087825 */ /* 0x002fe200078e0266 */
[----:B------:R-:W-:-:S02]  /*3f30*/  PRMT R112, RZ, 0x7610, R112 ;  /* 0x00007610ff707816 */ /* 0x000fc40000000070 */
[----:B------:R-:W-:Y:S02]  /*3f40*/  LOP3.LUT R97, R97, R96, RZ, 0x3c, !PT ;  /* 0x0000006061617212 */ /* 0x000fe400078e3cff */
[----:B------:R1:W2:Y:S01]  /*3f50*/  @!P1 LDG.E.U16 R111, [R8.64] ;  /* 0x00000006086f9981 */ /* 0x0002a2000c1e1500 */
[----:B0-----:R-:W-:Y:S02]  /*3f60*/  LOP3.LUT R91, R91, 0x7f, RZ, 0xc0, !PT ;  /* 0x0000007f5b5b7812 */ /* 0x001fe400078ec0ff */
[----:B------:R-:W-:Y:S01]  /*3f70*/  PRMT R113, RZ, 0x7610, R113 ;  /* 0x00007610ff717816 */ /* 0x000fe20000000071 */
[----:B-1----:R-:W-:Y:S01]  /*3f80*/  IMAD.WIDE R8, R90, 0x2, R94 ;  /* 0x000000025a087825 */ /* 0x002fe200078e025e */
[----:B------:R0:W-:Y:S04]  /*3f90*/  STS.U16 [R2+0x8c00], R89 ;  /* 0x008c005902007388 */ /* 0x0001e80000000400 */
[----:B------:R1:W2:Y:S04]  /*3fa0*/  @!P1 LDG.E.U16 R112, [R8.64] ;  /* 0x0000000608709981 */ /* 0x0002a8000c1e1500 */
[----:B-----5:R5:W-:Y:S01]  /*3fb0*/  STS.U16 [R2+0x9000], R88 ;  /* 0x0090005802007388 */ /* 0x020be20000000400 */
[----:B0-----:R-:W-:-:S03]  /*3fc0*/  IMAD.MOV.U32 R89, RZ, RZ, R116 ;  /* 0x000000ffff597224 */ /* 0x001fc600078e0074 */
[----:B------:R0:W-:Y:S01]  /*3fd0*/  STS.U16 [R2+0x9400], R65 ;  /* 0x0094004102007388 */ /* 0x0001e20000000400 */
[----:B-1----:R-:W-:Y:S01]  /*3fe0*/  IMAD.WIDE R8, R90, 0x2, R96 ;  /* 0x000000025a087825 */ /* 0x002fe200078e0260 */
[----:B------:R-:W-:-:S03]  /*3ff0*/  PRMT R116, RZ, 0x7610, R116 ;  /* 0x00007610ff747816 */ /* 0x000fc60000000074 */
[----:B-----5:R-:W-:Y:S01]  /*4000*/  IMAD.MOV.U32 R88, RZ, RZ, R117 ;  /* 0x000000ffff587224 */ /* 0x020fe200078e0075 */
[----:B------:R1:W5:Y:S01]  /*4010*/  @!P1 LDG.E.U16 R113, [R8.64] ;  /* 0x0000000608719981 */ /* 0x000362000c1e1500 */
[----:B0-----:R-:W-:Y:S02]  /*4020*/  IMAD R65, R91, c[0x0][0x18c], RZ ;  /* 0x000063005b417a24 */ /* 0x001fe400078e02ff */
[----:B------:R-:W-:Y:S02]  /*4030*/  IMAD.MOV.U32 R90, RZ, RZ, R123 ;  /* 0x000000ffff5a7224 */ /* 0x000fe400078e007b */
[----:B------:R-:W-:Y:S02]  /*4040*/  IMAD.MOV.U32 R91, RZ, RZ, R122 ;  /* 0x000000ffff5b7224 */ /* 0x000fe400078e007a */
[C---:B-1----:R-:W-:Y:S01]  /*4050*/  IMAD.WIDE R8, R65.reuse, 0x2, R88 ;  /* 0x0000000241087825 */ /* 0x042fe200078e0258 */
[----:B------:R-:W-:Y:S01]  /*4060*/  PRMT R117, RZ, 0x7610, R117 ;  /* 0x00007610ff757816 */ /* 0x000fe20000000075 */
[----:B------:R0:W-:Y:S04]  /*4070*/  STS.U16 [R2+0x9800], R27 ;  /* 0x0098001b02007388 */ /* 0x0001e80000000400 */
[----:B------:R1:W2:Y:S04]  /*4080*/  @!P1 LDG.E.U16 R116, [R8.64] ;  /* 0x0000000608749981 */ /* 0x0002a8000c1e1500 */
[----:B0-----:R-:W2:Y:S01]  /*4090*/  LDL.LU R27, [R1+0x8] ;  /* 0x00000800011b7983 */ /* 0x001ea20000300800 */
[----:B-1----:R-:W-:-:S05]  /*40a0*/  IMAD.WIDE R8, R65, 0x2, R90 ;  /* 0x0000000241087825 */ /* 0x002fca00078e025a */
[----:B------:R0:W3:Y:S04]  /*40b0*/  @!P1 LDG.E.U16 R117, [R8.64] ;  /* 0x0000000608759981 */ /* 0x0000e8000c1e1500 */
[----:B0-----:R-:W3:Y:S01]  /*40c0*/  LDL.LU R9, [R1+0x4] ;  /* 0x0000040001097983 */ /* 0x001ee20000300800 */
[----:B------:R-:W-:-:S03]  /*40d0*/  PRMT R122, RZ, 0x7610, R122 ;  /* 0x00007610ff7a7816 */ /* 0x000fc6000000007a */
[----:B------:R3:W-:Y:S01]  /*40e0*/  STS.U16 [R2+0x9c00], R26 ;  /* 0x009c001a02007388 */ /* 0x0007e20000000400 */
[----:B--2---:R-:W-:-:S04]  /*40f0*/  IMAD.MOV.U32 R8, RZ, RZ, R27 ;  /* 0x000000ffff087224 */ /* 0x004fc800078e001b */
[----:B---3--:R-:W-:-:S05]  /*4100*/  IMAD.WIDE R26, R65, 0x2, R8 ;  /* 0x00000002411a7825 */ /* 0x008fca00078e0208 */
[----:B------:R0:W2:Y:S04]  /*4110*/  @!P1 LDG.E.U16 R122, [R26.64] ;  /* 0x000000061a7a9981 */ /* 0x0000a8000c1e1500 */
[----:B0-----:R-:W3:Y:S04]  /*4120*/  LDL.LU R26, [R1+0xc] ;  /* 0x00000c00011a7983 */ /* 0x001ee80000300800 */
[----:B------:R-:W3:Y:S01]  /*4130*/  LDL.LU R27, [R1+0x10] ;  /* 0x00001000011b7983 */ /* 0x000ee20000300800 */
[----:B------:R-:W-:-:S03]  /*4140*/  PRMT R123, RZ, 0x7610, R123 ;  /* 0x00007610ff7b7816 */ /* 0x000fc6000000007b */
[----:B------:R0:W-:Y:S01]  /*4150*/  STS.U16 [R2+0xa000], R64 ;  /* 0x00a0004002007388 */ /* 0x0001e20000000400 */
[----:B---3--:R-:W-:-:S04]  /*4160*/  LOP3.LUT R27, R27, R26, RZ, 0x3c, !PT ;  /* 0x0000001a1b1b7212 */ /* 0x008fc800078e3cff */
[----:B------:R-:W-:-:S04]  /*4170*/  LOP3.LUT R26, R27, R26, RZ, 0x3c, !PT ;  /* 0x0000001a1b1a7212 */ /* 0x000fc800078e3cff */
[----:B------:R-:W-:-:S05]  /*4180*/  LOP3.LUT R27, R27, R26, RZ, 0x3c, !PT ;  /* 0x0000001a1b1b7212 */ /* 0x000fca00078e3cff */
[----:B0-----:R-:W-:-:S05]  /*4190*/  IMAD.WIDE R64, R65, 0x2, R26 ;  /* 0x0000000241407825 */ /* 0x001fca00078e021a */
[----:B------:R0:W3:Y:S02]  /*41a0*/  @!P1 LDG.E.U16 R123, [R64.64] ;  /* 0x00000006407b9981 */ /* 0x0000e4000c1e1500 */
[----:B0-----:R-:W-:Y:S02]  /*41b0*/  IMAD.MOV.U32 R64, RZ, RZ, R54 ;  /* 0x000000ffff407224 */ /* 0x001fe400078e0036 */
[----:B------:R-:W-:Y:S02]  /*41c0*/  IMAD.MOV.U32 R65, RZ, RZ, R55 ;  /* 0x000000ffff417224 */ /* 0x000fe400078e0037 */
[----:B------:R-:W3:Y:S04]  /*41d0*/  LDL.LU.64 R54, [R1+0x20] ;  /* 0x0000200001367983 */ /* 0x000ee80000300a00 */
[----:B------:R0:W-:Y:S04]  /*41e0*/  STS.U16 [R2+0xa400], R36 ;  /* 0x00a4002402007388 */ /* 0x0001e80000000400 */
[----:B------:R1:W-:Y:S01]  /*41f0*/  STS.U16 [R2+0xa800], R5 ;  /* 0x00a8000502007388 */ /* 0x0003e20000000400 */
[----:B0-----:R-:W-:-:S03]  /*4200*/  LOP3.LUT R36, R0, 0x40, RZ, 0x3c, !PT ;  /* 0x0000004000247812 */ /* 0x001fc600078e3cff */
[----:B------:R-:W-:Y:S04]  /*4210*/  STS.U16 [R2+0xac00], R74 ;  /* 0x00ac004a02007388 */ /* 0x000fe80000000400 */
[----:B------:R-:W-:Y:S04]  /*4220*/  STS.U16 [R2+0xb000], R73 ;  /* 0x00b0004902007388 */ /* 0x000fe80000000400 */
[----:B------:R-:W-:Y:S04]  /*4230*/  STS.U16 [R2+0xb400], R72 ;  /* 0x00b4004802007388 */ /* 0x000fe80000000400 */
[----:B------:R-:W-:Y:S04]  /*4240*/  STS.U16 [R2+0xb800], R71 ;  /* 0x00b8004702007388 */ /* 0x000fe80000000400 */
[----:B------:R-:W-:Y:S04]  /*4250*/  STS.U16 [R2+0xbc00], R70 ;  /* 0x00bc004602007388 */ /* 0x000fe80000000400 */
[----:B------:R-:W-:Y:S04]  /*4260*/  STS.U16 [R0], R69 ;  /* 0x0000004500007388 */ /* 0x000fe80000000400 */
[----:B------:R-:W-:Y:S04]  /*4270*/  STS.U16 [R0+0x800], R68 ;  /* 0x0008004400007388 */ /* 0x000fe80000000400 */
[----:B------:R-:W-:Y:S04]  /*4280*/  STS.U16 [R0+0x1000], R67 ;  /* 0x0010004300007388 */ /* 0x000fe80000000400 */
[----:B------:R-:W-:Y:S04]  /*4290*/  STS.U16 [R0+0x1800], R66 ;  /* 0x0018004200007388 */ /* 0x000fe80000000400 */
[----:B------:R-:W-:Y:S04]  /*42a0*/  STS.U16 [R0+0x2000], R63 ;  /* 0x0020003f00007388 */ /* 0x000fe80000000400 */
[----:B----4-:R-:W-:Y:S04]  /*42b0*/  STS.U16 [R0+0x2800], R62 ;  /* 0x0028003e00007388 */ /* 0x010fe80000000400 */
[----:B------:R-:W-:Y:S04]  /*42c0*/  STS.U16 [R0+0x3000], R61 ;  /* 0x0030003d00007388 */ /* 0x000fe80000000400 */
[----:B------:R-:W-:Y:S04]  /*42d0*/  STS.U16 [R0+0x3800], R60 ;  /* 0x0038003c00007388 */ /* 0x000fe80000000400 */
[----:B------:R-:W-:Y:S04]  /*42e0*/  STS.U16 [R0+0x4000], R59 ;  /* 0x0040003b00007388 */ /* 0x000fe80000000400 */
[----:B------:R-:W-:Y:S04]  /*42f0*/  STS.U16 [R0+0x4800], R58 ;  /* 0x0048003a00007388 */ /* 0x000fe80000000400 */
[----:B------:R-:W-:Y:S04]  /*4300*/  STS.U16 [R0+0x5000], R57 ;  /* 0x0050003900007388 */ /* 0x000fe80000000400 */
[----:B------:R-:W-:Y:S04]  /*4310*/  STS.U16 [R0+0x5800], R56 ;  /* 0x0058003800007388 */ /* 0x000fe80000000400 */
[----:B------:R-:W-:Y:S04]  /*4320*/  STS.U16 [R0+0x6000], R110 ;  /* 0x0060006e00007388 */ /* 0x000fe80000000400 */
[----:B------:R-:W-:Y:S04]  /*4330*/  STS.U16 [R0+0x6800], R112 ;  /* 0x0068007000007388 */ /* 0x000fe80000000400 */
[----:B------:R0:W-:Y:S04]  /*4340*/  STS.U16 [R0+0x7000], R116 ;  /* 0x0070007400007388 */ /* 0x0001e80000000400 */
[----:B--2---:R-:W-:Y:S04]  /*4350*/  STS.U16 [R0+0x7800], R122 ;  /* 0x0078007a00007388 */ /* 0x004fe80000000400 */
        /* <DEDUP_REMOVED lines=13> */
[----:B-----5:R2:W-:Y:S04]  /*4430*/  STS.U16 [R36+0x6c00], R113 ;  /* 0x006c007124007388 */ /* 0x0205e80000000400 */
[----:B------:R-:W-:Y:S01]  /*4440*/  STS.U16 [R36+0x7400], R117 ;  /* 0x0074007524007388 */ /* 0x000fe20000000400 */
[----:B-1----:R-:W-:-:S02]  /*4450*/  LOP3.LUT R5, R4, 0x40, RZ, 0x3c, !PT ;  /* 0x0000004004057812 */ /* 0x002fc400078e3cff */
[----:B0-----:R-:W-:Y:S01]  /*4460*/  LOP3.LUT R116, R3, 0x40, RZ, 0x3c, !PT ;  /* 0x0000004003747812 */ /* 0x001fe200078e3cff */
[----:B------:R-:W-:Y:S02]  /*4470*/  IMAD.MOV.U32 R112, RZ, RZ, R64 ;  /* 0x000000ffff707224 */ /* 0x000fe400078e0040 */
[----:B--2---:R-:W-:Y:S01]  /*4480*/  IMAD.MOV.U32 R113, RZ, RZ, R65 ;  /* 0x000000ffff717224 */ /* 0x004fe200078e0041 */
[----:B---3--:R-:W-:Y:S04]  /*4490*/  STS.U16 [R36+0x7c00], R123 ;  /* 0x007c007b24007388 */ /* 0x008fe80000000400 */
[----:B------:R-:W-:Y:S06]  /*44a0*/  BAR.SYNC.DEFER_BLOCKING 0x0 ;  /* 0x0000000000007b1d */ /* 0x000fec0000010000 */
[----:B------:R-:W-:Y:S04]  /*44b0*/  LDSM.16.MT88.4 R48, [R4+0x8000] ;  /* 0x008000000430783b */ /* 0x000fe80000004200 */
[----:B------:R-:W0:Y:S04]  /*44c0*/  LDSM.16.M88.4 R40, [R3] ;  /* 0x000000000328783b */ /* 0x000e280000000200 */
[----:B------:R-:W1:Y:S04]  /*44d0*/  LDSM.16.M88.4 R36, [R3+0x4000] ;  /* 0x004000000324783b */ /* 0x000e680000000200 */
[----:B------:R-:W2:Y:S04]  /*44e0*/  LDSM.16.MT88.4 R56, [R5+0x8000] ;  /* 0x008000000538783b */ /* 0x000ea80000004200 */
[----:B------:R-:W3:Y:S04]  /*44f0*/  LDSM.16.MT88.4 R72, [R4+0x8800] ;  /* 0x008800000448783b */ /* 0x000ee80000004200 */
[----:B------:R-:W4:Y:S04]  /*4500*/  LDSM.16.MT88.4 R68, [R5+0x8800] ;  /* 0x008800000544783b */ /* 0x000f280000004200 */
[----:B------:R-:W-:Y:S04]  /*4510*/  LDSM.16.M88.4 R64, [R116] ;  /* 0x000000007440783b */ /* 0x000fe80000000200 */
[----:B------:R-:W-:Y:S01]  /*4520*/  LDSM.16.M88.4 R60, [R116+0x4000] ;  /* 0x00400000743c783b */ /* 0x000fe20000000200 */
[C---:B0-----:R-:W-:Y:S08]  /*4530*/  HMMA.16816.F32.BF16 R80, R48.reuse, R40, R80 ;  /* 0x000000283050723c */ /* 0x041ff00000041850 */
[----:B-1----:R-:W-:Y:S01]  /*4540*/  HMMA.16816.F32.BF16 R76, R48, R36, R76 ;  /* 0x00000024304c723c */ /* 0x002fe2000004184c */
[----:B------:R-:W0:Y:S07]  /*4550*/  LDSM.16.MT88.4 R48, [R4+0x9000] ;  /* 0x009000000430783b */ /* 0x000e2e0000004200 */
[C---:B--2---:R-:W-:Y:S08]  /*4560*/  HMMA.16816.F32.BF16 R44, R56.reuse, R40, R44 ;  /* 0x00000028382c723c */ /* 0x044ff0000004182c */
[----:B------:R-:W-:Y:S01]  /*4570*/  HMMA.16816.F32.BF16 R52, R56, R36, R52 ;  /* 0x000000243834723c */ /* 0x000fe20000041834 */
[----:B------:R-:W1:Y:S07]  /*4580*/  LDSM.16.MT88.4 R56, [R5+0x9000] ;  /* 0x009000000538783b */ /* 0x000e6e0000004200 */
[C---:B---3--:R-:W-:Y:S08]  /*4590*/  HMMA.16816.F32.BF16 R80, R72.reuse, R42, R80 ;  /* 0x0000002a4850723c */ /* 0x048ff00000041850 */
[----:B------:R-:W-:Y:S08]  /*45a0*/  HMMA.16816.F32.BF16 R76, R72, R38, R76 ;  /* 0x00000026484c723c */ /* 0x000ff0000004184c */
[C---:B----4-:R-:W-:Y:S01]  /*45b0*/  HMMA.16816.F32.BF16 R44, R68.reuse, R42, R44 ;  /* 0x0000002a442c723c */ /* 0x050fe2000004182c */
[----:B------:R-:W2:Y:S07]  /*45c0*/  LDSM.16.MT88.4 R40, [R4+0x9800] ;  /* 0x009800000428783b */ /* 0x000eae0000004200 */
[----:B------:R-:W-:Y:S01]  /*45d0*/  HMMA.16816.F32.BF16 R52, R68, R38, R52 ;  /* 0x000000264434723c */ /* 0x000fe20000041834 */
[----:B------:R-:W3:Y:S04]  /*45e0*/  LDSM.16.MT88.4 R36, [R5+0x9800] ;  /* 0x009800000524783b */ /* 0x000ee80000004200 */
[----:B------:R-:W-:Y:S03]  /*45f0*/  LDSM.16.M88.4 R68, [R3+0x4080] ;  /* 0x004080000344783b */ /* 0x000fe60000000200 */
[C---:B0-----:R-:W-:Y:S08]  /*4600*/  HMMA.16816.F32.BF16 R80, R48.reuse, R64, R80 ;  /* 0x000000403050723c */ /* 0x041ff00000041850 */
[----:B------:R-:W-:Y:S01]  /*4610*/  HMMA.16816.F32.BF16 R76, R48, R60, R76 ;  /* 0x0000003c304c723c */ /* 0x000fe2000004184c */
[----:B------:R-:W0:Y:S07]  /*4620*/  LDSM.16.MT88.4 R48, [R4+0xa000] ;  /* 0x00a000000430783b */ /* 0x000e2e0000004200 */
[C---:B-1----:R-:W-:Y:S08]  /*4630*/  HMMA.16816.F32.BF16 R44, R56.reuse, R64, R44 ;  /* 0x00000040382c723c */ /* 0x042ff0000004182c */
[----:B------:R-:W-:Y:S01]  /*4640*/  HMMA.16816.F32.BF16 R52, R56, R60, R52 ;  /* 0x0000003c3834723c */ /* 0x000fe20000041834 */
[----:B------:R-:W1:Y:S07]  /*4650*/  LDSM.16.M88.4 R56, [R3+0x80] ;  /* 0x000080000338783b */ /* 0x000e6e0000000200 */
[C---:B--2---:R-:W-:Y:S08]  /*4660*/  HMMA.16816.F32.BF16 R80, R40.reuse, R66, R80 ;  /* 0x000000422850723c */ /* 0x044ff00000041850 */
[----:B------:R-:W-:Y:S01]  /*4670*/  HMMA.16816.F32.BF16 R76, R40, R62, R76 ;  /* 0x0000003e284c723c */ /* 0x000fe2000004184c */
[----:B------:R-:W2:Y:S07]  /*4680*/  LDSM.16.MT88.4 R40, [R5+0xa000] ;  /* 0x00a000000528783b */ /* 0x000eae0000004200 */
[C---:B---3--:R-:W-:Y:S01]  /*4690*/  HMMA.16816.F32.BF16 R44, R36.reuse, R66, R44 ;  /* 0x00000042242c723c */ /* 0x048fe2000004182c */
[----:B------:R-:W3:Y:S07]  /*46a0*/  LDSM.16.MT88.4 R64, [R4+0xa800] ;  /* 0x00a800000440783b */ /* 0x000eee0000004200 */
[----:B------:R-:W-:Y:S01]  /*46b0*/  HMMA.16816.F32.BF16 R52, R36, R62, R52 ;  /* 0x0000003e2434723c */ /* 0x000fe20000041834 */
[----:B------:R-:W-:Y:S01]  /*46c0*/  LDSM.16.M88.4 R60, [R116+0x4080] ;  /* 0x00408000743c783b */ /* 0x000fe20000000200 */
[----:B------:R-:W-:-:S03]  /*46d0*/  IMAD.MOV.U32 R110, RZ, RZ, c[0x0][0x18c] ;  /* 0x00006300ff6e7624 */ /* 0x000fc600078e00ff */
[----:B------:R-:W-:Y:S03]  /*46e0*/  LDSM.16.MT88.4 R36, [R5+0xa800] ;  /* 0x00a800000524783b */ /* 0x000fe60000004200 */
[C---:B0-----:R-:W-:Y:S08]  /*46f0*/  HMMA.16816.F32.BF16 R76, R48.reuse, R68, R76 ;  /* 0x00000044304c723c */ /* 0x041ff0000004184c */
[-C--:B-1----:R-:W-:Y:S01]  /*4700*/  HMMA.16816.F32.BF16 R80, R48, R56.reuse, R80 ;  /* 0x000000383050723c */ /* 0x082fe20000041850 */
[----:B------:R-:W0:Y:S07]  /*4710*/  LDSM.16.MT88.4 R48, [R4+0xb000] ;  /* 0x00b000000430783b */ /* 0x000e2e0000004200 */
[C---:B--2---:R-:W-:Y:S08]  /*4720*/  HMMA.16816.F32.BF16 R44, R40.reuse, R56, R44 ;  /* 0x00000038282c723c */ /* 0x044ff0000004182c */
[----:B------:R-:W-:Y:S01]  /*4730*/  HMMA.16816.F32.BF16 R52, R40, R68, R52 ;  /* 0x000000442834723c */ /* 0x000fe20000041834 */
[----:B------:R-:W1:Y:S07]  /*4740*/  LDSM.16.M88.4 R40, [R116+0x80] ;  /* 0x000080007428783b */ /* 0x000e6e0000000200 */
[C---:B---3--:R-:W-:Y:S08]  /*4750*/  HMMA.16816.F32.BF16 R80, R64.reuse, R58, R80 ;  /* 0x0000003a4050723c */ /* 0x048ff00000041850 */
[----:B------:R-:W-:Y:S01]  /*4760*/  HMMA.16816.F32.BF16 R76, R64, R70, R76 ;  /* 0x00000046404c723c */ /* 0x000fe2000004184c */
[----:B------:R-:W-:Y:S01]  /*4770*/  IMAD.SHL.U32 R110, R110, 0x80, RZ ;  /* 0x000000806e6e7824 */ /* 0x000fe200078e00ff */
[----:B------:R-:W2:Y:S03]  /*4780*/  LDSM.16.MT88.4 R64, [R5+0xb000] ;  /* 0x00b000000540783b */ /* 0x000ea60000004200 */
[----:B------:R-:W-:-:S04]  /*4790*/  IMAD.WIDE R26, R110, 0x2, R26 ;  /* 0x000000026e1a7825 */ /* 0x000fc800078e021a */
[C---:B------:R-:W-:Y:S01]  /*47a0*/  IMAD.WIDE R8, R110.reuse, 0x2, R8 ;  /* 0x000000026e087825 */ /* 0x040fe200078e0208 */
[----:B------:R-:W-:Y:S04]  /*47b0*/  STL [R1+0x10], R26 ;  /* 0x0000101a01007387 */ /* 0x000fe80000100800 */
[----:B------:R-:W-:Y:S04]  /*47c0*/  STL [R1+0xc], R27 ;  /* 0x00000c1b01007387 */ /* 0x000fe80000100800 */
[----:B------:R-:W-:Y:S04]  /*47d0*/  STL [R1+0x8], R8 ;  /* 0x0000080801007387 */ /* 0x000fe80000100800 */
[----:B------:R-:W-:Y:S02]  /*47e0*/  STL [R1+0x4], R9 ;  /* 0x0000040901007387 */ /* 0x000fe40000100800 */
[C---:B0-----:R-:W-:Y:S08]  /*47f0*/  HMMA.16816.F32.BF16 R76, R48.reuse, R60, R76 ;  /* 0x0000003c304c723c */ /* 0x041ff0000004184c */
[----:B-1----:R-:W-:Y:S01]  /*4800*/  HMMA.16816.F32.BF16 R80, R48, R40, R80 ;  /* 0x000000283050723c */ /* 0x002fe20000041850 */
[----:B------:R0:W-:Y:S04]  /*4810*/  LDSM.16.MT88.4 R48, [R5+0xb800] ;  /* 0x00b800000530783b */ /* 0x0001e80000004200 */
[----:B0-----:R-:W3:Y:S03]  /*4820*/  LDL.LU R5, [R1] ;  /* 0x0000000001057983 */ /* 0x001ee60000300800 */
[C---:B------:R-:W-:Y:S08]  /*4830*/  HMMA.16816.F32.BF16 R44, R36.reuse, R58, R44 ;  /* 0x0000003a242c723c */ /* 0x040ff0000004182c */
[----:B------:R-:W-:Y:S01]  /*4840*/  HMMA.16816.F32.BF16 R52, R36, R70, R52 ;  /* 0x000000462434723c */ /* 0x000fe20000041834 */
[----:B------:R-:W0:Y:S01]  /*4850*/  LDSM.16.MT88.4 R36, [R4+0xb800] ;  /* 0x00b800000424783b */ /* 0x000e220000004200 */
[----:B------:R-:W-:-:S04]  /*4860*/  IMAD.WIDE R8, R110, 0x2, R94 ;  /* 0x000000026e087825 */ /* 0x000fc800078e025e */
[----:B------:R-:W-:Y:S02]  /*4870*/  IMAD.MOV.U32 R95, RZ, RZ, R8 ;  /* 0x000000ffff5f7224 */ /* 0x000fe400078e0008 */
[----:B------:R-:W-:Y:S02]  /*4880*/  IMAD.MOV.U32 R94, RZ, RZ, R9 ;  /* 0x000000ffff5e7224 */ /* 0x000fe400078e0009 */
[----:B------:R-:W-:-:S06]  /*4890*/  IMAD.WIDE R8, R110, 0x2, R100 ;  /* 0x000000026e087825 */ /* 0x000fcc00078e0264 */
[----:B--2---:R-:W-:Y:S01]  /*48a0*/  HMMA.16816.F32.BF16 R44, R64, R40, R44 ;  /* 0x00000028402c723c */ /* 0x004fe2000004182c */
[----:B------:R-:W-:-:S07]  /*48b0*/  IMAD.MOV.U32 R101, RZ, RZ, R8 ;  /* 0x000000ffff657224 */ /* 0x000fce00078e0008 */
[----:B------:R-:W-:Y:S01]  /*48c0*/  HMMA.16816.F32.BF16 R52, R64, R60, R52 ;  /* 0x0000003c4034723c */ /* 0x000fe20000041834 */
[----:B------:R-:W-:Y:S02]  /*48d0*/  IMAD.MOV.U32 R100, RZ, RZ, R9 ;  /* 0x000000ffff647224 */ /* 0x000fe400078e0009 */
[----:B------:R-:W-:-:S04]  /*48e0*/  IMAD.WIDE R26, R110, 0x2, R96 ;  /* 0x000000026e1a7825 */ /* 0x000fc800078e0260 */
[----:B------:R-:W-:-:S04]  /*48f0*/  IMAD.WIDE R8, R110, 0x2, R108 ;  /* 0x000000026e087825 */ /* 0x000fc800078e026c */
[----:B------:R-:W-:Y:S02]  /*4900*/  IMAD.MOV.U32 R97, RZ, RZ, R26 ;  /* 0x000000ffff617224 */ /* 0x000fe400078e001a */
[----:B------:R-:W-:Y:S02]  /*4910*/  IMAD.MOV.U32 R96, RZ, RZ, R27 ;  /* 0x000000ffff607224 */ /* 0x000fe400078e001b */
[----:B------:R-:W-:Y:S02]  /*4920*/  IMAD.MOV.U32 R109, RZ, RZ, R8 ;  /* 0x000000ffff6d7224 */ /* 0x000fe400078e0008 */
[----:B------:R-:W-:Y:S02]  /*4930*/  IMAD.MOV.U32 R108, RZ, RZ, R9 ;  /* 0x000000ffff6c7224 */ /* 0x000fe400078e0009 */
[----:B------:R-:W-:-:S04]  /*4940*/  IMAD.WIDE R26, R110, 0x2, R106 ;  /* 0x000000026e1a7825 */ /* 0x000fc800078e026a */
        /* <DEDUP_REMOVED lines=8> */
[----:B------:R-:W-:Y:S02]  /*49d0*/  IMAD.MOV.U32 R58, RZ, RZ, c[0x0][0x188] ;  /* 0x00006200ff3a7624 */ /* 0x000fe400078e00ff */
[----:B------:R-:W-:Y:S02]  /*49e0*/  IMAD.MOV.U32 R103, RZ, RZ, R56 ;  /* 0x000000ffff677224 */ /* 0x000fe400078e0038 */
[----:B------:R-:W-:Y:S02]  /*49f0*/  IMAD.MOV.U32 R102, RZ, RZ, R57 ;  /* 0x000000ffff667224 */ /* 0x000fe400078e0039 */
[----:B------:R-:W-:Y:S01]  /*4a00*/  IMAD.WIDE R56, R110, 0x2, R98 ;  /* 0x000000026e387825 */ /* 0x000fe200078e0262 */
[----:B0-----:R-:W-:Y:S01]  /*4a10*/  HMMA.16816.F32.BF16 R80, R36, R42, R80 ;  /* 0x0000002a2450723c */ /* 0x001fe20000041850 */
[----:B------:R-:W-:Y:S02]  /*4a20*/  UIADD3 UR4, UR4, -0x80, URZ ;  /* 0xffffff8004047890 */ /* 0x000fe4000fffe03f */
[----:B------:R-:W-:-:S02]  /*4a30*/  IMAD.MOV.U32 R105, RZ, RZ, R26 ;  /* 0x000000ffff697224 */ /* 0x000fc400078e001a */
[----:B------:R-:W-:Y:S02]  /*4a40*/  IMAD.MOV.U32 R104, RZ, RZ, R27 ;  /* 0x000000ffff687224 */ /* 0x000fe400078e001b */
[----:B------:R-:W-:Y:S02]  /*4a50*/  IMAD.MOV.U32 R93, RZ, RZ, R8 ;  /* 0x000000ffff5d7224 */ /* 0x000fe400078e0008 */
[----:B------:R-:W-:Y:S02]  /*4a60*/  IMAD.MOV.U32 R92, RZ, RZ, R9 ;  /* 0x000000ffff5c7224 */ /* 0x000fe400078e0009 */
[C---:B------:R-:W-:Y:S01]  /*4a70*/  IMAD.WIDE R30, R110.reuse, 0x2, R30 ;  /* 0x000000026e1e7825 */ /* 0x040fe200078e021e */
[----:B------:R-:W-:Y:S03]  /*4a80*/  HMMA.16816.F32.BF16 R76, R36, R62, R76 ;  /* 0x0000003e244c723c */ /* 0x000fe6000004184c */
[----:B------:R-:W-:-:S04]  /*4a90*/  IMAD.WIDE R32, R110, 0x2, R32 ;  /* 0x000000026e207825 */ /* 0x000fc800078e0220 */
[C---:B------:R-:W-:Y:S01]  /*4aa0*/  IMAD.WIDE R24, R110.reuse, 0x2, R24 ;  /* 0x000000026e187825 */ /* 0x040fe200078e0218 */
[----:B------:R-:W-:Y:S03]  /*4ab0*/  HMMA.16816.F32.BF16 R44, R48, R42, R44 ;  /* 0x0000002a302c723c */ /* 0x000fe6000004182c */
[----:B------:R-:W-:-:S04]  /*4ac0*/  IMAD.WIDE R90, R110, 0x2, R90 ;  /* 0x000000026e5a7825 */ /* 0x000fc800078e025a */
[C---:B------:R-:W-:Y:S01]  /*4ad0*/  IMAD.WIDE R88, R110.reuse, 0x2, R88 ;  /* 0x000000026e587825 */ /* 0x040fe200078e0258 */
[----:B------:R-:W-:Y:S03]  /*4ae0*/  HMMA.16816.F32.BF16 R52, R48, R62, R52 ;  /* 0x0000003e3034723c */ /* 0x000fe60000041834 */
[----:B------:R-:W-:-:S04]  /*4af0*/  IMAD.WIDE R8, R110, 0x2, R112 ;  /* 0x000000026e087825 */ /* 0x000fc800078e0270 */
[----:B------:R-:W-:-:S04]  /*4b00*/  IMAD.WIDE R26, R110, 0x2, R124 ;  /* 0x000000026e1a7825 */ /* 0x000fc800078e027c */
[----:B------:R-:W-:-:S04]  /*4b10*/  IMAD.WIDE R10, R110, 0x2, R10 ;  /* 0x000000026e0a7825 */ /* 0x000fc800078e020a */
[----:B------:R-:W-:-:S04]  /*4b20*/  IMAD.WIDE R12, R110, 0x2, R12 ;  /* 0x000000026e0c7825 */ /* 0x000fc800078e020c */
[----:B------:R-:W-:-:S04]  /*4b30*/  IMAD.WIDE R6, R110, 0x2, R6 ;  /* 0x000000026e067825 */ /* 0x000fc800078e0206 */
[----:B------:R-:W-:-:S04]  /*4b40*/  IMAD.WIDE R14, R110, 0x2, R14 ;  /* 0x000000026e0e7825 */ /* 0x000fc800078e020e */
[----:B------:R-:W-:Y:S02]  /*4b50*/  IMAD.SHL.U32 R58, R58, 0x80, RZ ;  /* 0x000000803a3a7824 */ /* 0x000fe400078e00ff */
[----:B------:R-:W-:Y:S02]  /*4b60*/  IMAD.MOV.U32 R99, RZ, RZ, R56 ;  /* 0x000000ffff637224 */ /* 0x000fe400078e0038 */
[----:B------:R-:W-:Y:S02]  /*4b70*/  IMAD.MOV.U32 R98, RZ, RZ, R57 ;  /* 0x000000ffff627224 */ /* 0x000fe400078e0039 */
[----:B------:R-:W-:Y:S02]  /*4b80*/  IMAD.MOV.U32 R40, RZ, RZ, R30 ;  /* 0x000000ffff287224 */ /* 0x000fe400078e001e */
[----:B------:R-:W-:Y:S02]  /*4b90*/  IMAD.MOV.U32 R56, RZ, RZ, R31 ;  /* 0x000000ffff387224 */ /* 0x000fe400078e001f */
[----:B------:R-:W-:-:S02]  /*4ba0*/  IMAD.MOV.U32 R38, RZ, RZ, R32 ;  /* 0x000000ffff267224 */ /* 0x000fc400078e0020 */
[----:B------:R-:W-:Y:S02]  /*4bb0*/  IMAD.MOV.U32 R37, RZ, RZ, R33 ;  /* 0x000000ffff257224 */ /* 0x000fe400078e0021 */
[----:B------:R-:W-:Y:S02]  /*4bc0*/  IMAD.MOV.U32 R42, RZ, RZ, R24 ;  /* 0x000000ffff2a7224 */ /* 0x000fe400078e0018 */
[----:B------:R-:W-:Y:S02]  /*4bd0*/  IMAD.MOV.U32 R39, RZ, RZ, R25 ;  /* 0x000000ffff277224 */ /* 0x000fe400078e0019 */
[----:B------:R-:W-:Y:S02]  /*4be0*/  IMAD.MOV.U32 R123, RZ, RZ, R90 ;  /* 0x000000ffff7b7224 */ /* 0x000fe400078e005a */
[----:B------:R-:W-:Y:S02]  /*4bf0*/  IMAD.MOV.U32 R122, RZ, RZ, R91 ;  /* 0x000000ffff7a7224 */ /* 0x000fe400078e005b */
[----:B------:R-:W-:-:S02]  /*4c00*/  IMAD.MOV.U32 R117, RZ, RZ, R88 ;  /* 0x000000ffff757224 */ /* 0x000fc400078e0058 */
[----:B------:R-:W-:Y:S02]  /*4c10*/  IMAD.MOV.U32 R116, RZ, RZ, R89 ;  /* 0x000000ffff747224 */ /* 0x000fe400078e0059 */
[----:B------:R-:W-:-:S04]  /*4c20*/  IMAD.WIDE R118, R110, 0x2, R118 ;  /* 0x000000026e767825 */ /* 0x000fc800078e0276 */
        /* <DEDUP_REMOVED lines=16> */
[----:B------:R-:W-:Y:S02]  /*4d30*/  IMAD.MOV.U32 R43, RZ, RZ, R14 ;  /* 0x000000ffff2b7224 */ /* 0x000fe400078e000e */
[----:B------:R-:W-:Y:S02]  /*4d40*/  IMAD.MOV.U32 R48, RZ, RZ, R15 ;  /* 0x000000ffff307224 */ /* 0x000fe400078e000f */
[----:B------:R-:W-:-:S04]  /*4d50*/  IMAD.WIDE R16, R110, 0x2, R16 ;  /* 0x000000026e107825 */ /* 0x000fc800078e0210 */
[----:B------:R-:W-:-:S04]  /*4d60*/  IMAD.WIDE R18, R110, 0x2, R18 ;  /* 0x000000026e127825 */ /* 0x000fc800078e0212 */
[----:B------:R-:W-:Y:S01]  /*4d70*/  IMAD.WIDE R28, R58, 0x2, R28 ;  /* 0x000000023a1c7825 */ /* 0x000fe200078e021c */
[----:B---3--:R-:W-:-:S05]  /*4d80*/  IADD3 R5, R5, -0x1, RZ ;  /* 0xffffffff05057810 */ /* 0x008fca0007ffe0ff */
[----:B------:R0:W-:Y:S01]  /*4d90*/  STL [R1], R5 ;  /* 0x0000000501007387 */ /* 0x0001e20000100800 */
[----:B------:R-:W-:-:S13]  /*4da0*/  ISETP.NE.U32.AND P0, PT, R5, RZ, PT ;  /* 0x000000ff0500720c */ /* 0x000fda0003f05070 */
[----:B0-----:R-:W-:Y:S01]  /*4db0*/  @!P0 CALL.REL.NOINC `(.L_x_1) ;  /* 0x0000001000008944 */ /* 0x001fe20003c00000 */
[----:B------:R-:W-:Y:S05]  /*4dc0*/  BRA `(.L_x_2) ;  /* 0xffffdd2000007947 */ /* 0x000fea000383ffff */
.L_x_1:
[----:B------:R-:W-:Y:S02]  /*4dd0*/  F2FP.BF16.PACK_AB R47, R55, R47 ;  /* 0x0000002f372f723e */ /* 0x000fe400000010ff */
[----:B------:R-:W-:Y:S02]  /*4de0*/  F2FP.BF16.PACK_AB R46, R54, R46 ;  /* 0x0000002e362e723e */ /* 0x000fe400000010ff */
[----:B------:R-:W-:Y:S02]  /*4df0*/  F2FP.BF16.PACK_AB R79, R79, R83 ;  /* 0x000000534f4f723e */ /* 0x000fe400000010ff */
[----:B------:R-:W-:Y:S02]  /*4e00*/  F2FP.BF16.PACK_AB R78, R78, R82 ;  /* 0x000000524e4e723e */ /* 0x000fe400000010ff */
[----:B------:R-:W-:Y:S02]  /*4e10*/  F2FP.BF16.PACK_AB R45, R53, R45 ;  /* 0x0000002d352d723e */ /* 0x000fe400000010ff */
[----:B------:R-:W-:-:S02]  /*4e20*/  F2FP.BF16.PACK_AB R44, R52, R44 ;  /* 0x0000002c342c723e */ /* 0x000fc400000010ff */
[----:B------:R-:W-:Y:S02]  /*4e30*/  F2FP.BF16.PACK_AB R77, R77, R81 ;  /* 0x000000514d4d723e */ /* 0x000fe400000010ff */
[----:B------:R-:W-:Y:S02]  /*4e40*/  F2FP.BF16.PACK_AB R76, R76, R80 ;  /* 0x000000504c4c723e */ /* 0x000fe400000010ff */
.L_x_0:
[----:B0-----:R-:W2:Y:S04]  /*4e50*/  LDL.LU R6, [R1+0x18] ;  /* 0x0000180001067983 */ /* 0x001ea80000300800 */
[----:B------:R-:W3:Y:S04]  /*4e60*/  LDL.LU R9, [R1+0x14] ;  /* 0x0000140001097983 */ /* 0x000ee80000300800 */
[----:B------:R-:W0:Y:S04]  /*4e70*/  S2R R7, SR_TID.X ;  /* 0x0000000000077919 */ /* 0x000e280000002100 */
[----:B------:R-:W1:Y:S01]  /*4e80*/  S2R R8, SR_TID.X ;  /* 0x0000000000087919 */ /* 0x000e620000002100 */
[----:B0-----:R-:W-:Y:S01]  /*4e90*/  SHF.R.S32.HI R2, RZ, 0x8, R7 ;  /* 0x00000008ff027819 */ /* 0x001fe20000011407 */
[----:B------:R-:W-:-:S02]  /*4ea0*/  IMAD.SHL.U32 R0, R7, 0x20, RZ ;  /* 0x0000002007007824 */ /* 0x000fc400078e00ff */
[C---:B------:R-:W-:Y:S01]  /*4eb0*/  IMAD.SHL.U32 R4, R7.reuse, 0x200, RZ ;  /* 0x0000020007047824 */ /* 0x040fe200078e00ff */
[----:B------:R-:W-:Y:S01]  /*4ec0*/  SGXT R2, R2, 0x1 ;  /* 0x000000010202781a */ /* 0x000fe20000000200 */
[----:B------:R-:W-:Y:S01]  /*4ed0*/  IMAD.SHL.U32 R3, R7, 0x10, RZ ;  /* 0x0000001007037824 */ /* 0x000fe200078e00ff */
[----:B------:R-:W-:Y:S02]  /*4ee0*/  LOP3.LUT R0, R0, 0x60, RZ, 0xc0, !PT ;  /* 0x0000006000007812 */ /* 0x000fe400078ec0ff */
[----:B------:R-:W-:Y:S02]  /*4ef0*/  LOP3.LUT R2, R2, 0x2040, RZ, 0xc0, !PT ;  /* 0x0000204002027812 */ /* 0x000fe400078ec0ff */
[----:B------:R-:W-:Y:S02]  /*4f00*/  LOP3.LUT R4, R4, 0x3000, RZ, 0xc0, !PT ;  /* 0x0000300004047812 */ /* 0x000fe400078ec0ff */
[C---:B-1----:R-:W-:Y:S02]  /*4f10*/  LOP3.LUT R5, R8.reuse, 0x7f, RZ, 0xc0, !PT ;  /* 0x0000007f08057812 */ /* 0x042fe400078ec0ff */
[----:B------:R-:W-:-:S02]  /*4f20*/  LOP3.LUT R8, R8, 0x180, RZ, 0xc0, !PT ;  /* 0x0000018008087812 */ /* 0x000fc400078ec0ff */
[----:B------:R-:W-:Y:S02]  /*4f30*/  LOP3.LUT R0, R0, 0xe00, R3, 0xf8, !PT ;  /* 0x00000e0000007812 */ /* 0x000fe400078ef803 */
[----:B------:R-:W-:Y:S01]  /*4f40*/  LOP3.LUT R3, R2, 0x1c, R7, 0xf8, !PT ;  /* 0x0000001c02037812 */ /* 0x000fe200078ef807 */
[----:B------:R-:W-:Y:S01]  /*4f50*/  IMAD R5, R5, 0x4, R4 ;  /* 0x0000000405057824 */ /* 0x000fe200078e0204 */
[----:B------:R-:W-:Y:S02]  /*4f60*/  SHF.R.U32.HI R2, RZ, 0x2, R8 ;  /* 0x00000002ff027819 */ /* 0x000fe40000011608 */
[----:B------:R-:W-:Y:S01]  /*4f70*/  LOP3.LUT R3, R3, R0, RZ, 0x3c, !PT ;  /* 0x0000000003037212 */ /* 0x000fe200078e3cff */
[----:B------:R-:W-:Y:S01]  /*4f80*/  BAR.SYNC.DEFER_BLOCKING 0x0 ;  /* 0x0000000000007b1d */ /* 0x000fe20000010000 */
[----:B------:R-:W-:Y:S02]  /*4f90*/  LOP3.LUT R21, R5, R2, RZ, 0x3c, !PT ;  /* 0x0000000205157212 */ /* 0x000fe400078e3cff */
[----:B------:R-:W-:-:S03]  /*4fa0*/  LOP3.LUT R2, R3, 0x20, RZ, 0x3c, !PT ;  /* 0x0000002003027812 */ /* 0x000fc600078e3cff */
[----:B------:R-:W-:Y:S04]  /*4fb0*/  STS [R3], R76 ;  /* 0x0000004c03007388 */ /* 0x000fe80000000800 */
[----:B------:R-:W-:Y:S04]  /*4fc0*/  STS [R3+0x100], R77 ;  /* 0x0001004d03007388 */ /* 0x000fe80000000800 */
[----:B------:R-:W-:Y:S04]  /*4fd0*/  STS [R3+0x80], R44 ;  /* 0x0000802c03007388 */ /* 0x000fe80000000800 */
[----:B------:R3:W-:Y:S04]  /*4fe0*/  STS [R3+0x180], R45 ;  /* 0x0001802d03007388 */ /* 0x0007e80000000800 */
[----:B------:R-:W-:Y:S04]  /*4ff0*/  STS [R2+0x1000], R78 ;  /* 0x0010004e02007388 */ /* 0x000fe80000000800 */
[----:B------:R-:W-:Y:S04]  /*5000*/  STS [R2+0x1100], R79 ;  /* 0x0011004f02007388 */ /* 0x000fe80000000800 */
[----:B------:R-:W-:Y:S04]  /*5010*/  STS [R2+0x1080], R46 ;  /* 0x0010802e02007388 */ /* 0x000fe80000000800 */
[----:B------:R0:W-:Y:S04]  /*5020*/  STS [R2+0x1180], R47 ;  /* 0x0011802f02007388 */ /* 0x0001e80000000800 */
[----:B------:R-:W-:Y:S01]  /*5030*/  BAR.SYNC.DEFER_BLOCKING 0x0 ;  /* 0x0000000000007b1d */ /* 0x000fe20000010000 */
[----:B------:R-:W-:-:S04]  /*5040*/  SHF.R.U32.HI R19, RZ, 0x6, R7 ;  /* 0x00000006ff137819 */ /* 0x000fc80000011607 */
[----:B------:R-:W-:Y:S01]  /*5050*/  SGXT.U32 R19, R19, 0x3 ;  /* 0x000000031313781a */ /* 0x000fe20000000000 */
[----:B------:R-:W1:Y:S04]  /*5060*/  LDS R23, [R21] ;  /* 0x0000000015177984 */ /* 0x000e680000000800 */
[----:B------:R-:W4:Y:S04]  /*5070*/  LDS R25, [R21+0x200] ;  /* 0x0002000015197984 */ /* 0x000f280000000800 */
[----:B------:R-:W5:Y:S04]  /*5080*/  LDS R27, [R21+0x400] ;  /* 0x00040000151b7984 */ /* 0x000f680000000800 */
[----:B------:R-:W0:Y:S04]  /*5090*/  LDS R29, [R21+0x600] ;  /* 0x00060000151d7984 */ /* 0x000e280000000800 */
[----:B------:R-:W0:Y:S04]  /*50a0*/  LDS R31, [R21+0x800] ;  /* 0x00080000151f7984 */ /* 0x000e280000000800 */
[----:B------:R-:W0:Y:S04]  /*50b0*/  LDS R33, [R21+0xa00] ;  /* 0x000a000015217984 */ /* 0x000e280000000800 */
[----:B------:R-:W0:Y:S04]  /*50c0*/  LDS R35, [R21+0xc00] ;  /* 0x000c000015237984 */ /* 0x000e280000000800 */
[----:B------:R-:W0:Y:S01]  /*50d0*/  LDS R37, [R21+0xe00] ;  /* 0x000e000015257984 */ /* 0x000e220000000800 */
[C---:B--2---:R-:W-:Y:S01]  /*50e0*/  ISETP.GE.AND P0, PT, R6.reuse, c[0x0][0x178], PT ;  /* 0x00005e0006007a0c */ /* 0x044fe20003f06270 */
[----:B------:R-:W-:Y:S01]  /*50f0*/  IMAD R4, R6, c[0x0][0x194], RZ ;  /* 0x0000650006047a24 */ /* 0x000fe200078e02ff */
[----:B---3--:R-:W-:-:S02]  /*5100*/  LOP3.LUT R3, R9, R19, RZ, 0xfc, !PT ;  /* 0x0000001309037212 */ /* 0x008fc400078efcff */
[----:B0-----:R-:W-:Y:S02]  /*5110*/  LOP3.LUT R2, R9, 0x8, R19, 0xfe, !PT ;  /* 0x0000000809027812 */ /* 0x001fe400078efe13 */
[C---:B------:R-:W-:Y:S01]  /*5120*/  ISETP.LT.AND P1, PT, R3.reuse, c[0x0][0x17c], !P0 ;  /* 0x00005f0003007a0c */ /* 0x040fe20004721270 */
[----:B------:R-:W-:Y:S01]  /*5130*/  IMAD R3, R3, c[0x0][0x198], RZ ;  /* 0x0000660003037a24 */ /* 0x000fe200078e02ff */
[----:B------:R-:W-:Y:S01]  /*5140*/  LEA R22, P2, R4, c[0x0][0x170], 0x1 ;  /* 0x00005c0004167a11 */ /* 0x000fe200078408ff */
[C---:B------:R-:W-:Y:S01]  /*5150*/  IMAD R5, R2.reuse, c[0x0][0x198], RZ ;  /* 0x0000660002057a24 */ /* 0x040fe200078e02ff */
[----:B------:R-:W-:Y:S02]  /*5160*/  ISETP.LT.AND P4, PT, R2, c[0x0][0x17c], !P0 ;  /* 0x00005f0002007a0c */ /* 0x000fe40004781270 */
[----:B------:R-:W-:Y:S02]  /*5170*/  LEA.HI.X.SX32 R24, R4, c[0x0][0x174], 0x1, P2 ;  /* 0x00005d0004187a11 */ /* 0x000fe400010f0eff */
[----:B------:R-:W-:-:S02]  /*5180*/  LEA R2, P2, R3, R22, 0x1 ;  /* 0x0000001603027211 */ /* 0x000fc400078408ff */
[C-C-:B------:R-:W-:Y:S02]  /*5190*/  LOP3.LUT R0, R9.reuse, 0x78, R19.reuse, 0xfe, !PT ;  /* 0x0000007809007812 */ /* 0x140fe400078efe13 */
[C-C-:B------:R-:W-:Y:S02]  /*51a0*/  LOP3.LUT R13, R9.reuse, 0x70, R19.reuse, 0xfe, !PT ;  /* 0x00000070090d7812 */ /* 0x140fe400078efe13 */
[C-C-:B------:R-:W-:Y:S02]  /*51b0*/  LOP3.LUT R12, R9.reuse, 0x68, R19.reuse, 0xfe, !PT ;  /* 0x00000068090c7812 */ /* 0x140fe400078efe13 */
[C-C-:B------:R-:W-:Y:S02]  /*51c0*/  LOP3.LUT R14, R9.reuse, 0x60, R19.reuse, 0xfe, !PT ;  /* 0x00000060090e7812 */ /* 0x140fe400078efe13 */
[C-C-:B------:R-:W-:Y:S02]  /*51d0*/  LOP3.LUT R15, R9.reuse, 0x58, R19.reuse, 0xfe, !PT ;  /* 0x00000058090f7812 */ /* 0x140fe400078efe13 */
[----:B------:R-:W-:-:S02]  /*51e0*/  LOP3.LUT R16, R9, 0x50, R19, 0xfe, !PT ;  /* 0x0000005009107812 */ /* 0x000fc400078efe13 */
[C-C-:B------:R-:W-:Y:S02]  /*51f0*/  LOP3.LUT R17, R9.reuse, 0x48, R19.reuse, 0xfe, !PT ;  /* 0x0000004809117812 */ /* 0x140fe400078efe13 */
[C-C-:B------:R-:W-:Y:S02]  /*5200*/  LOP3.LUT R18, R9.reuse, 0x40, R19.reuse, 0xfe, !PT ;  /* 0x0000004009127812 */ /* 0x140fe400078efe13 */
[C-C-:B------:R-:W-:Y:S02]  /*5210*/  LOP3.LUT R11, R9.reuse, 0x38, R19.reuse, 0xfe, !PT ;  /* 0x00000038090b7812 */ /* 0x140fe400078efe13 */
[C-C-:B------:R-:W-:Y:S02]  /*5220*/  LOP3.LUT R10, R9.reuse, 0x30, R19.reuse, 0xfe, !PT ;  /* 0x00000030090a7812 */ /* 0x140fe400078efe13 */
[----:B------:R-:W-:Y:S02]  /*5230*/  LOP3.LUT R8, R9, 0x28, R19, 0xfe, !PT ;  /* 0x0000002809087812 */ /* 0x000fe400078efe13 */
[----:B------:R-:W-:-:S02]  /*5240*/  LEA R4, P3, R5, R22, 0x1 ;  /* 0x0000001605047211 */ /* 0x000fc400078608ff */
[C-C-:B------:R-:W-:Y:S02]  /*5250*/  LOP3.LUT R7, R9.reuse, 0x20, R19.reuse, 0xfe, !PT ;  /* 0x0000002009077812 */ /* 0x140fe400078efe13 */
[C-C-:B------:R-:W-:Y:S02]  /*5260*/  LOP3.LUT R6, R9.reuse, 0x18, R19.reuse, 0xfe, !PT ;  /* 0x0000001809067812 */ /* 0x140fe400078efe13 */
[----:B------:R-:W-:Y:S02]  /*5270*/  LOP3.LUT R9, R9, 0x10, R19, 0xfe, !PT ;  /* 0x0000001009097812 */ /* 0x000fe400078efe13 */
[-C--:B------:R-:W-:Y:S02]  /*5280*/  LEA.HI.X.SX32 R3, R3, R24.reuse, 0x1, P2 ;  /* 0x0000001803037211 */ /* 0x080fe400010f0eff */
[----:B------:R-:W-:Y:S02]  /*5290*/  LEA.HI.X.SX32 R5, R5, R24, 0x1, P3 ;  /* 0x0000001805057211 */ /* 0x000fe400018f0eff */
[C---:B------:R-:W-:Y:S01]  /*52a0*/  ISETP.LT.AND P3, PT, R9.reuse, c[0x0][0x17c], !P0 ;  /* 0x00005f0009007a0c */ /* 0x040fe20004761270 */
[----:B------:R-:W-:Y:S01]  /*52b0*/  IMAD R9, R9, c[0x0][0x198], RZ ;  /* 0x0000660009097a24 */ /* 0x000fe200078e02ff */
[----:B-1----:R0:W-:Y:S01]  /*52c0*/  @P1 STG.E.U16 [R2.64], R23 ;  /* 0x0000001702001986 */ /* 0x0021e2000c101506 */
[----:B------:R-:W-:-:S03]  /*52d0*/  IMAD R19, R6, c[0x0][0x198], RZ ;  /* 0x0000660006137a24 */ /* 0x000fc600078e02ff */
[----:B----4-:R1:W-:Y:S01]  /*52e0*/  @P4 STG.E.U16 [R4.64], R25 ;  /* 0x0000001904004986 */ /* 0x0103e2000c101506 */
[----:B------:R-:W-:Y:S02]  /*52f0*/  ISETP.LT.AND P4, PT, R6, c[0x0][0x17c], !P0 ;  /* 0x00005f0006007a0c */ /* 0x000fe40004781270 */
[----:B------:R-:W-:Y:S01]  /*5300*/  LEA R6, P2, R9, R22, 0x1 ;  /* 0x0000001609067211 */ /* 0x000fe200078408ff */
[C---:B------:R-:W-:Y:S01]  /*5310*/  IMAD R20, R7.reuse, c[0x0][0x198], RZ ;  /* 0x0000660007147a24 */ /* 0x040fe200078e02ff */
[----:B------:R-:W-:Y:S02]  /*5320*/  ISETP.LT.AND P1, PT, R7, c[0x0][0x17c], !P0 ;  /* 0x00005f0007007a0c */ /* 0x000fe40004721270 */
[----:B------:R-:W-:Y:S01]  /*5330*/  LEA.HI.X.SX32 R7, R9, R24, 0x1, P2 ;  /* 0x0000001809077211 */ /* 0x000fe200010f0eff */
[C---:B------:R-:W-:Y:S01]  /*5340*/  IMAD R9, R8.reuse, c[0x0][0x198], RZ ;  /* 0x0000660008097a24 */ /* 0x040fe200078e02ff */
[----:B------:R-:W-:Y:S02]  /*5350*/  ISETP.LT.AND P2, PT, R8, c[0x0][0x17c], !P0 ;  /* 0x00005f0008007a0c */ /* 0x000fe40004741270 */
[-C--:B0-----:R-:W-:Y:S01]  /*5360*/  LEA R2, P5, R19, R22.reuse, 0x1 ;  /* 0x0000001613027211 */ /* 0x081fe200078a08ff */
[----:B-----5:R0:W-:Y:S01]  /*5370*/  @P3 STG.E.U16 [R6.64], R27 ;  /* 0x0000001b06003986 */ /* 0x0201e2000c101506 */
[----:B------:R-:W-:-:S02]  /*5380*/  LEA R8, P3, R9, R22, 0x1 ;  /* 0x0000001609087211 */ /* 0x000fc400078608ff */
[----:B-1----:R-:W-:Y:S02]  /*5390*/  LEA R4, P6, R20, R22, 0x1 ;  /* 0x0000001614047211 */ /* 0x002fe400078c08ff */
[-C--:B------:R-:W-:Y:S01]  /*53a0*/  LEA.HI.X.SX32 R3, R19, R24.reuse, 0x1, P5 ;  /* 0x0000001813037211 */ /* 0x080fe200028f0eff */
[----:B------:R-:W-:Y:S01]  /*53b0*/  IMAD R19, R10, c[0x0][0x198], RZ ;  /* 0x000066000a137a24 */ /* 0x000fe200078e02ff */
[-C--:B------:R-:W-:Y:S02]  /*53c0*/  LEA.HI.X.SX32 R9, R9, R24.reuse, 0x1, P3 ;  /* 0x0000001809097211 */ /* 0x080fe400018f0eff */
[----:B------:R-:W-:Y:S02]  /*53d0*/  LEA.HI.X.SX32 R5, R20, R24, 0x1, P6 ;  /* 0x0000001814057211 */ /* 0x000fe400030f0eff */
[----:B------:R-:W-:Y:S01]  /*53e0*/  ISETP.LT.AND P3, PT, R10, c[0x0][0x17c], !P0 ;  /* 0x00005f000a007a0c */ /* 0x000fe20004761270 */
[----:B------:R1:W-:Y:S01]  /*53f0*/  @P4 STG.E.U16 [R2.64], R29 ;  /* 0x0000001d02004986 */ /* 0x0003e2000c101506 */
[----:B------:R-:W-:Y:S01]  /*5400*/  LEA R10, P4, R19, R22, 0x1 ;  /* 0x00000016130a7211 */ /* 0x000fe200078808ff */
[----:B0-----:R-:W-:-:S02]  /*5410*/  IMAD R7, R11, c[0x0][0x198], RZ ;  /* 0x000066000b077a24 */ /* 0x001fc400078e02ff */
[----:B------:R0:W-:Y:S01]  /*5420*/  @P1 STG.E.U16 [R4.64], R31 ;  /* 0x0000001f04001986 */ /* 0x0001e2000c101506 */
[----:B------:R-:W-:-:S03]  /*5430*/  ISETP.LT.AND P1, PT, R18, c[0x0][0x17c], !P0 ;  /* 0x00005f0012007a0c */ /* 0x000fc60004721270 */
[----:B------:R-:W-:Y:S01]  /*5440*/  @P2 STG.E.U16 [R8.64], R33 ;  /* 0x0000002108002986 */ /* 0x000fe2000c101506 */
[----:B------:R-:W-:Y:S01]  /*5450*/  ISETP.LT.AND P2, PT, R11, c[0x0][0x17c], !P0 ;  /* 0x00005f000b007a0c */ /* 0x000fe20004741270 */
[----:B------:R-:W-:Y:S01]  /*5460*/  IMAD R18, R18, c[0x0][0x198], RZ ;  /* 0x0000660012127a24 */ /* 0x000fe200078e02ff */
[----:B------:R-:W-:Y:S02]  /*5470*/  LEA.HI.X.SX32 R11, R19, R24, 0x1, P4 ;  /* 0x00000018130b7211 */ /* 0x000fe400020f0eff */
[C---:B------:R-:W-:Y:S01]  /*5480*/  ISETP.LT.AND P4, PT, R17.reuse, c[0x0][0x17c], !P0 ;  /* 0x00005f0011007a0c */ /* 0x040fe20004781270 */
[----:B------:R-:W-:Y:S01]  /*5490*/  IMAD R17, R17, c[0x0][0x198], RZ ;  /* 0x0000660011117a24 */ /* 0x000fe200078e02ff */
[-C--:B-1----:R-:W-:Y:S01]  /*54a0*/  LEA R2, P5, R7, R22.reuse, 0x1 ;  /* 0x0000001607027211 */ /* 0x082fe200078a08ff */
[----:B------:R1:W-:Y:S01]  /*54b0*/  @P3 STG.E.U16 [R10.64], R35 ;  /* 0x000000230a003986 */ /* 0x0003e2000c101506 */
[-C--:B0-----:R-:W-:Y:S02]  /*54c0*/  LEA R4, P3, R18, R22.reuse, 0x1 ;  /* 0x0000001612047211 */ /* 0x081fe400078608ff */
[----:B------:R-:W-:-:S02]  /*54d0*/  LEA R6, P6, R17, R22, 0x1 ;  /* 0x0000001611067211 */ /* 0x000fc400078c08ff */
[-C--:B------:R-:W-:Y:S02]  /*54e0*/  LEA.HI.X.SX32 R3, R7, R24.reuse, 0x1, P5 ;  /* 0x0000001807037211 */ /* 0x080fe400028f0eff */
[----:B------:R-:W-:Y:S02]  /*54f0*/  PRMT R23, R23, 0x7632, R23 ;  /* 0x0000763217177816 */ /* 0x000fe40000000017 */
[-C--:B------:R-:W-:Y:S02]  /*5500*/  LEA.HI.X.SX32 R5, R18, R24.reuse, 0x1, P3 ;  /* 0x0000001812057211 */ /* 0x080fe400018f0eff */
[----:B------:R-:W-:Y:S02]  /*5510*/  PRMT R25, R25, 0x7632, R25 ;  /* 0x0000763219197816 */ /* 0x000fe40000000019 */
[----:B------:R-:W-:Y:S01]  /*5520*/  LEA.HI.X.SX32 R7, R17, R24, 0x1, P6 ;  /* 0x0000001811077211 */ /* 0x000fe200030f0eff */
[----:B------:R-:W-:Y:S04]  /*5530*/  @P2 STG.E.U16 [R2.64], R37 ;  /* 0x0000002502002986 */ /* 0x000fe8000c101506 */
[----:B------:R0:W-:Y:S04]  /*5540*/  @P1 STG.E.U16 [R4.64], R23 ;  /* 0x0000001704001986 */ /* 0x0001e8000c101506 */
[----:B------:R2:W-:Y:S01]  /*5550*/  @P4 STG.E.U16 [R6.64], R25 ;  /* 0x0000001906004986 */ /* 0x0005e2000c101506 */
[C---:B------:R-:W-:Y:S01]  /*5560*/  ISETP.LT.AND P4, PT, R15.reuse, c[0x0][0x17c], !P0 ;  /* 0x00005f000f007a0c */ /* 0x040fe20004781270 */
[----:B------:R-:W-:Y:S01]  /*5570*/  IMAD R15, R15, c[0x0][0x198], RZ ;  /* 0x000066000f0f7a24 */ /* 0x000fe200078e02ff */
[C---:B------:R-:W-:Y:S01]  /*5580*/  ISETP.LT.AND P3, PT, R14.reuse, c[0x0][0x17c], !P0 ;  /* 0x00005f000e007a0c */ /* 0x040fe20004761270 */
[----:B------:R-:W-:Y:S01]  /*5590*/  IMAD R14, R14, c[0x0][0x198], RZ ;  /* 0x000066000e0e7a24 */ /* 0x000fe200078e02ff */
[C---:B------:R-:W-:Y:S01]  /*55a0*/  ISETP.LT.AND P5, PT, R16.reuse, c[0x0][0x17c], !P0 ;  /* 0x00005f0010007a0c */ /* 0x040fe200047a1270 */
[----:B-1----:R-:W-:Y:S01]  /*55b0*/  IMAD R11, R13, c[0x0][0x198], RZ ;  /* 0x000066000d0b7a24 */ /* 0x002fe200078e02ff */
[-C--:B0-----:R-:W-:Y:S01]  /*55c0*/  LEA R4, P1, R15, R22.reuse, 0x1 ;  /* 0x000000160f047211 */ /* 0x081fe200078208ff */
[----:B------:R-:W-:Y:S01]  /*55d0*/  IMAD R16, R16, c[0x0][0x198], RZ ;  /* 0x0000660010107a24 */ /* 0x000fe200078e02ff */
[----:B--2---:R-:W-:-:S02]  /*55e0*/  LEA R6, P2, R14, R22, 0x1 ;  /* 0x000000160e067211 */ /* 0x004fc400078408ff */
[----:B------:R-:W-:Y:S02]  /*55f0*/  LEA.HI.X.SX32 R5, R15, R24, 0x1, P1 ;  /* 0x000000180f057211 */ /* 0x000fe400008f0eff */
[CC--:B------:R-:W-:Y:S02]  /*5600*/  LEA R10, P1, R11.reuse, R22.reuse, 0x1 ;  /* 0x000000160b0a7211 */ /* 0x0c0fe400078208ff */
[----:B------:R-:W-:Y:S01]  /*5610*/  LEA R2, P6, R16, R22, 0x1 ;  /* 0x0000001610027211 */ /* 0x000fe200078c08ff */
[----:B------:R-:W-:Y:S01]  /*5620*/  IMAD R9, R12, c[0x0][0x198], RZ ;  /* 0x000066000c097a24 */ /* 0x000fe200078e02ff */
[-C--:B------:R-:W-:Y:S02]  /*5630*/  LEA.HI.X.SX32 R7, R14, R24.reuse, 0x1, P2 ;  /* 0x000000180e077211 */ /* 0x080fe400010f0eff */
[----:B------:R-:W-:Y:S02]  /*5640*/  ISETP.LT.AND P2, PT, R12, c[0x0][0x17c], !P0 ;  /* 0x00005f000c007a0c */ /* 0x000fe40004741270 */
[----:B------:R-:W-:-:S02]  /*5650*/  LEA.HI.X.SX32 R11, R11, R24, 0x1, P1 ;  /* 0x000000180b0b7211 */ /* 0x000fc400008f0eff */
[----:B------:R-:W-:Y:S02]  /*5660*/  LEA.HI.X.SX32 R3, R16, R24, 0x1, P6 ;  /* 0x0000001810037211 */ /* 0x000fe400030f0eff */
[----:B------:R-:W-:Y:S02]  /*5670*/  ISETP.LT.AND P1, PT, R13, c[0x0][0x17c], !P0 ;  /* 0x00005f000d007a0c */ /* 0x000fe40004721270 */
[----:B------:R-:W-:Y:S02]  /*5680*/  PRMT R27, R27, 0x7632, R27 ;  /* 0x000076321b1b7816 */ /* 0x000fe4000000001b */
[C---:B------:R-:W-:Y:S02]  /*5690*/  ISETP.LT.AND P0, PT, R0.reuse, c[0x0][0x17c], !P0 ;  /* 0x00005f0000007a0c */ /* 0x040fe40004701270 */
[----:B------:R-:W-:Y:S02]  /*56a0*/  PRMT R29, R29, 0x7632, R29 ;  /* 0x000076321d1d7816 */ /* 0x000fe4000000001d */
[----:B------:R-:W-:Y:S01]  /*56b0*/  LEA R8, P6, R9, R22, 0x1 ;  /* 0x0000001609087211 */ /* 0x000fe200078c08ff */
[----:B------:R0:W-:Y:S01]  /*56c0*/  @P5 STG.E.U16 [R2.64], R27 ;  /* 0x0000001b02005986 */ /* 0x0001e2000c101506 */
[----:B------:R-:W-:Y:S01]  /*56d0*/  IMAD R17, R0, c[0x0][0x198], RZ ;  /* 0x0000660000117a24 */ /* 0x000fe200078e02ff */
[----:B------:R-:W-:-:S02]  /*56e0*/  PRMT R33, R33, 0x7632, R33 ;  /* 0x0000763221217816 */ /* 0x000fc40000000021 */
[----:B------:R-:W-:Y:S01]  /*56f0*/  LEA.HI.X.SX32 R9, R9, R24, 0x1, P6 ;  /* 0x0000001809097211 */ /* 0x000fe200030f0eff */
[----:B------:R1:W-:Y:S01]  /*5700*/  @P4 STG.E.U16 [R4.64], R29 ;  /* 0x0000001d04004986 */ /* 0x0003e2000c101506 */
[----:B------:R-:W-:Y:S02]  /*5710*/  LEA R12, P6, R17, R22, 0x1 ;  /* 0x00000016110c7211 */ /* 0x000fe400078c08ff */
[----:B0-----:R-:W-:Y:S02]  /*5720*/  PRMT R3, R31, 0x7632, R3 ;  /* 0x000076321f037816 */ /* 0x001fe40000000003 */
[----:B-1----:R-:W-:-:S03]  /*5730*/  PRMT R5, R35, 0x7632, R5 ;  /* 0x0000763223057816 */ /* 0x002fc60000000005 */
[----:B------:R0:W-:Y:S04]  /*5740*/  @P3 STG.E.U16 [R6.64], R3 ;  /* 0x0000000306003986 */ /* 0x0001e8000c101506 */
[----:B------:R0:W-:Y:S01]  /*5750*/  @P2 STG.E.U16 [R8.64], R33 ;  /* 0x0000002108002986 */ /* 0x0001e2000c101506 */
[----:B------:R-:W-:-:S03]  /*5760*/  LEA.HI.X.SX32 R13, R17, R24, 0x1, P6 ;  /* 0x00000018110d7211 */ /* 0x000fc600030f0eff */
[----:B------:R0:W-:Y:S01]  /*5770*/  @P1 STG.E.U16 [R10.64], R5 ;  /* 0x000000050a001986 */ /* 0x0001e2000c101506 */
[----:B------:R-:W-:Y:S05]  /*5780*/  @!P0 EXIT ;  /* 0x000000000000894d */ /* 0x000fea0003800000 */
[----:B0-----:R-:W-:-:S05]  /*5790*/  PRMT R6, R37, 0x7632, R6 ;  /* 0x0000763225067816 */ /* 0x001fca0000000006 */
[----:B------:R-:W-:Y:S01]  /*57a0*/  STG.E.U16 [R12.64], R6 ;  /* 0x000000060c007986 */ /* 0x000fe2000c101506 */
[----:B------:R-:W-:Y:S05]  /*57b0*/  EXIT ;  /* 0x000000000000794d */ /* 0x000fea0003800000 */
.L_x_3:
[----:B------:R-:W-:-:S00]  /*57c0*/  BRA `(.L_x_3) ;  /* 0xfffffff000007947 */ /* 0x000fc0000383ffff */
[----:B------:R-:W-:-:S00]  /*57d0*/  NOP ;  /* 0x0000000000007918 */ /* 0x000fc00000000000 */
        /* <DEDUP_REMOVED lines=10> */
.L_x_4:


//--------------------- .nv.shared.matmul_kernel  --------------------------
	.section	.nv.shared.matmul_kernel,"aw",@nobits
	.sectionflags	@""
	.align	16
